//
// Generated by NVIDIA NVVM Compiler
//
// Compiler Build ID: CL-36424714
// Cuda compilation tools, release 13.0, V13.0.88
// Based on NVVM 20.0.0
//

.version 9.0
.target sm_100
.address_size 64

	// .globl	_Z25yuv422_to_rgb_p3c3_kernelPKhiS0_iS0_iPhiii

.visible .entry _Z25yuv422_to_rgb_p3c3_kernelPKhiS0_iS0_iPhiii(
	.param .u64 .ptr .align 1 _Z25yuv422_to_rgb_p3c3_kernelPKhiS0_iS0_iPhiii_param_0,
	.param .u32 _Z25yuv422_to_rgb_p3c3_kernelPKhiS0_iS0_iPhiii_param_1,
	.param .u64 .ptr .align 1 _Z25yuv422_to_rgb_p3c3_kernelPKhiS0_iS0_iPhiii_param_2,
	.param .u32 _Z25yuv422_to_rgb_p3c3_kernelPKhiS0_iS0_iPhiii_param_3,
	.param .u64 .ptr .align 1 _Z25yuv422_to_rgb_p3c3_kernelPKhiS0_iS0_iPhiii_param_4,
	.param .u32 _Z25yuv422_to_rgb_p3c3_kernelPKhiS0_iS0_iPhiii_param_5,
	.param .u64 .ptr .align 1 _Z25yuv422_to_rgb_p3c3_kernelPKhiS0_iS0_iPhiii_param_6,
	.param .u32 _Z25yuv422_to_rgb_p3c3_kernelPKhiS0_iS0_iPhiii_param_7,
	.param .u32 _Z25yuv422_to_rgb_p3c3_kernelPKhiS0_iS0_iPhiii_param_8,
	.param .u32 _Z25yuv422_to_rgb_p3c3_kernelPKhiS0_iS0_iPhiii_param_9
)
{
	.reg .pred 	%p<4>;
	.reg .b16 	%rs<7>;
	.reg .b32 	%r<26>;
	.reg .b32 	%f<16>;
	.reg .b64 	%rd<17>;

	ld.param.u64 	%rd1, [_Z25yuv422_to_rgb_p3c3_kernelPKhiS0_iS0_iPhiii_param_0];
	ld.param.u32 	%r3, [_Z25yuv422_to_rgb_p3c3_kernelPKhiS0_iS0_iPhiii_param_1];
	ld.param.u64 	%rd2, [_Z25yuv422_to_rgb_p3c3_kernelPKhiS0_iS0_iPhiii_param_2];
	ld.param.u32 	%r4, [_Z25yuv422_to_rgb_p3c3_kernelPKhiS0_iS0_iPhiii_param_3];
	ld.param.u64 	%rd3, [_Z25yuv422_to_rgb_p3c3_kernelPKhiS0_iS0_iPhiii_param_4];
	ld.param.u32 	%r5, [_Z25yuv422_to_rgb_p3c3_kernelPKhiS0_iS0_iPhiii_param_5];
	ld.param.u64 	%rd4, [_Z25yuv422_to_rgb_p3c3_kernelPKhiS0_iS0_iPhiii_param_6];
	ld.param.u32 	%r6, [_Z25yuv422_to_rgb_p3c3_kernelPKhiS0_iS0_iPhiii_param_7];
	ld.param.u32 	%r7, [_Z25yuv422_to_rgb_p3c3_kernelPKhiS0_iS0_iPhiii_param_8];
	ld.param.u32 	%r8, [_Z25yuv422_to_rgb_p3c3_kernelPKhiS0_iS0_iPhiii_param_9];
	mov.u32 	%r10, %ctaid.x;
	mov.u32 	%r11, %ntid.x;
	mov.u32 	%r12, %tid.x;
	mad.lo.s32 	%r1, %r10, %r11, %r12;
	mov.u32 	%r13, %ctaid.y;
	mov.u32 	%r14, %ntid.y;
	mov.u32 	%r15, %tid.y;
	mad.lo.s32 	%r16, %r13, %r14, %r15;
	setp.ge.s32 	%p1, %r1, %r7;
	setp.ge.s32 	%p2, %r16, %r8;
	or.pred  	%p3, %p1, %p2;
	@%p3 bra 	$L__BB0_2;
	cvta.to.global.u64 	%rd5, %rd1;
	cvta.to.global.u64 	%rd6, %rd2;
	cvta.to.global.u64 	%rd7, %rd3;
	cvta.to.global.u64 	%rd8, %rd4;
	mad.lo.s32 	%r17, %r3, %r16, %r1;
	cvt.s64.s32 	%rd9, %r17;
	add.s64 	%rd10, %rd5, %rd9;
	ld.global.nc.u8 	%rs1, [%rd10];
	cvt.u16.u8 	%rs2, %rs1;
	shr.s32 	%r18, %r1, 1;
	mad.lo.s32 	%r19, %r4, %r16, %r18;
	cvt.s64.s32 	%rd11, %r19;
	add.s64 	%rd12, %rd6, %rd11;
	ld.global.nc.u8 	%rs3, [%rd12];
	cvt.u16.u8 	%rs4, %rs3;
	mad.lo.s32 	%r20, %r5, %r16, %r18;
	cvt.s64.s32 	%rd13, %r20;
	add.s64 	%rd14, %rd7, %rd13;
	ld.global.nc.u8 	%rs5, [%rd14];
	cvt.u16.u8 	%rs6, %rs5;
	cvt.rn.f32.u16 	%f1, %rs2;
	cvt.rn.f32.u16 	%f2, %rs4;
	add.f32 	%f3, %f2, 0fC3000000;
	cvt.rn.f32.u16 	%f4, %rs6;
	add.f32 	%f5, %f4, 0fC3000000;
	fma.rn.f32 	%f6, %f5, 0f3F91EB85, %f1;
	fma.rn.f32 	%f7, %f3, 0fBECA3D71, %f1;
	fma.rn.f32 	%f8, %f5, 0fBF14BC6A, %f7;
	fma.rn.f32 	%f9, %f3, 0f40020C4A, %f1;
	max.f32 	%f10, %f6, 0f00000000;
	min.f32 	%f11, %f10, 0f437F0000;
	cvt.rzi.u32.f32 	%r21, %f11;
	max.f32 	%f12, %f8, 0f00000000;
	min.f32 	%f13, %f12, 0f437F0000;
	cvt.rzi.u32.f32 	%r22, %f13;
	max.f32 	%f14, %f9, 0f00000000;
	min.f32 	%f15, %f14, 0f437F0000;
	cvt.rzi.u32.f32 	%r23, %f15;
	mul.lo.s32 	%r24, %r6, %r16;
	mad.lo.s32 	%r25, %r1, 3, %r24;
	cvt.s64.s32 	%rd15, %r25;
	add.s64 	%rd16, %rd8, %rd15;
	st.global.u8 	[%rd16], %r21;
	st.global.u8 	[%rd16+1], %r22;
	st.global.u8 	[%rd16+2], %r23;
$L__BB0_2:
	ret;

}
	// .globl	_Z25yuv422_to_rgb_p3p3_kernelPKhiS0_iS0_iPhS1_S1_iii
.visible .entry _Z25yuv422_to_rgb_p3p3_kernelPKhiS0_iS0_iPhS1_S1_iii(
	.param .u64 .ptr .align 1 _Z25yuv422_to_rgb_p3p3_kernelPKhiS0_iS0_iPhS1_S1_iii_param_0,
	.param .u32 _Z25yuv422_to_rgb_p3p3_kernelPKhiS0_iS0_iPhS1_S1_iii_param_1,
	.param .u64 .ptr .align 1 _Z25yuv422_to_rgb_p3p3_kernelPKhiS0_iS0_iPhS1_S1_iii_param_2,
	.param .u32 _Z25yuv422_to_rgb_p3p3_kernelPKhiS0_iS0_iPhS1_S1_iii_param_3,
	.param .u64 .ptr .align 1 _Z25yuv422_to_rgb_p3p3_kernelPKhiS0_iS0_iPhS1_S1_iii_param_4,
	.param .u32 _Z25yuv422_to_rgb_p3p3_kernelPKhiS0_iS0_iPhS1_S1_iii_param_5,
	.param .u64 .ptr .align 1 _Z25yuv422_to_rgb_p3p3_kernelPKhiS0_iS0_iPhS1_S1_iii_param_6,
	.param .u64 .ptr .align 1 _Z25yuv422_to_rgb_p3p3_kernelPKhiS0_iS0_iPhS1_S1_iii_param_7,
	.param .u64 .ptr .align 1 _Z25yuv422_to_rgb_p3p3_kernelPKhiS0_iS0_iPhS1_S1_iii_param_8,
	.param .u32 _Z25yuv422_to_rgb_p3p3_kernelPKhiS0_iS0_iPhS1_S1_iii_param_9,
	.param .u32 _Z25yuv422_to_rgb_p3p3_kernelPKhiS0_iS0_iPhS1_S1_iii_param_10,
	.param .u32 _Z25yuv422_to_rgb_p3p3_kernelPKhiS0_iS0_iPhS1_S1_iii_param_11
)
{
	.reg .pred 	%p<4>;
	.reg .b16 	%rs<7>;
	.reg .b32 	%r<25>;
	.reg .b32 	%f<16>;
	.reg .b64 	%rd<24>;

	ld.param.u32 	%r3, [_Z25yuv422_to_rgb_p3p3_kernelPKhiS0_iS0_iPhS1_S1_iii_param_1];
	ld.param.u64 	%rd2, [_Z25yuv422_to_rgb_p3p3_kernelPKhiS0_iS0_iPhS1_S1_iii_param_2];
	ld.param.u32 	%r4, [_Z25yuv422_to_rgb_p3p3_kernelPKhiS0_iS0_iPhS1_S1_iii_param_3];
	ld.param.u64 	%rd3, [_Z25yuv422_to_rgb_p3p3_kernelPKhiS0_iS0_iPhS1_S1_iii_param_4];
	ld.param.u32 	%r5, [_Z25yuv422_to_rgb_p3p3_kernelPKhiS0_iS0_iPhS1_S1_iii_param_5];
	ld.param.u64 	%rd4, [_Z25yuv422_to_rgb_p3p3_kernelPKhiS0_iS0_iPhS1_S1_iii_param_6];
	ld.param.u64 	%rd5, [_Z25yuv422_to_rgb_p3p3_kernelPKhiS0_iS0_iPhS1_S1_iii_param_7];
	ld.param.u64 	%rd6, [_Z25yuv422_to_rgb_p3p3_kernelPKhiS0_iS0_iPhS1_S1_iii_param_8];
	ld.param.u32 	%r6, [_Z25yuv422_to_rgb_p3p3_kernelPKhiS0_iS0_iPhS1_S1_iii_param_9];
	ld.param.u32 	%r7, [_Z25yuv422_to_rgb_p3p3_kernelPKhiS0_iS0_iPhS1_S1_iii_param_10];
	ld.param.u32 	%r8, [_Z25yuv422_to_rgb_p3p3_kernelPKhiS0_iS0_iPhS1_S1_iii_param_11];
	mov.u32 	%r10, %ctaid.x;
	mov.u32 	%r11, %ntid.x;
	mov.u32 	%r12, %tid.x;
	mad.lo.s32 	%r1, %r10, %r11, %r12;
	mov.u32 	%r13, %ctaid.y;
	mov.u32 	%r14, %ntid.y;
	mov.u32 	%r15, %tid.y;
	mad.lo.s32 	%r16, %r13, %r14, %r15;
	setp.ge.s32 	%p1, %r1, %r7;
	setp.ge.s32 	%p2, %r16, %r8;
	or.pred  	%p3, %p1, %p2;
	@%p3 bra 	$L__BB1_2;
	ld.param.u64 	%rd23, [_Z25yuv422_to_rgb_p3p3_kernelPKhiS0_iS0_iPhS1_S1_iii_param_0];
	cvta.to.global.u64 	%rd7, %rd23;
	cvta.to.global.u64 	%rd8, %rd2;
	cvta.to.global.u64 	%rd9, %rd3;
	cvta.to.global.u64 	%rd10, %rd4;
	cvta.to.global.u64 	%rd11, %rd5;
	cvta.to.global.u64 	%rd12, %rd6;
	mad.lo.s32 	%r17, %r3, %r16, %r1;
	cvt.s64.s32 	%rd13, %r17;
	add.s64 	%rd14, %rd7, %rd13;
	ld.global.nc.u8 	%rs1, [%rd14];
	cvt.u16.u8 	%rs2, %rs1;
	shr.s32 	%r18, %r1, 1;
	mad.lo.s32 	%r19, %r4, %r16, %r18;
	cvt.s64.s32 	%rd15, %r19;
	add.s64 	%rd16, %rd8, %rd15;
	ld.global.nc.u8 	%rs3, [%rd16];
	cvt.u16.u8 	%rs4, %rs3;
	mad.lo.s32 	%r20, %r5, %r16, %r18;
	cvt.s64.s32 	%rd17, %r20;
	add.s64 	%rd18, %rd9, %rd17;
	ld.global.nc.u8 	%rs5, [%rd18];
	cvt.u16.u8 	%rs6, %rs5;
	cvt.rn.f32.u16 	%f1, %rs2;
	cvt.rn.f32.u16 	%f2, %rs4;
	add.f32 	%f3, %f2, 0fC3000000;
	cvt.rn.f32.u16 	%f4, %rs6;
	add.f32 	%f5, %f4, 0fC3000000;
	fma.rn.f32 	%f6, %f5, 0f3F91EB85, %f1;
	fma.rn.f32 	%f7, %f3, 0fBECA3D71, %f1;
	fma.rn.f32 	%f8, %f5, 0fBF14BC6A, %f7;
	fma.rn.f32 	%f9, %f3, 0f40020C4A, %f1;
	max.f32 	%f10, %f6, 0f00000000;
	min.f32 	%f11, %f10, 0f437F0000;
	cvt.rzi.u32.f32 	%r21, %f11;
	max.f32 	%f12, %f8, 0f00000000;
	min.f32 	%f13, %f12, 0f437F0000;
	cvt.rzi.u32.f32 	%r22, %f13;
	max.f32 	%f14, %f9, 0f00000000;
	min.f32 	%f15, %f14, 0f437F0000;
	cvt.rzi.u32.f32 	%r23, %f15;
	mad.lo.s32 	%r24, %r6, %r16, %r1;
	cvt.s64.s32 	%rd19, %r24;
	add.s64 	%rd20, %rd10, %rd19;
	st.global.u8 	[%rd20], %r21;
	add.s64 	%rd21, %rd11, %rd19;
	st.global.u8 	[%rd21], %r22;
	add.s64 	%rd22, %rd12, %rd19;
	st.global.u8 	[%rd22], %r23;
$L__BB1_2:
	ret;

}
	// .globl	_Z26yuv422_to_rgb_p3ac4_kernelPKhiS0_iS0_iPhiii
.visible .entry _Z26yuv422_to_rgb_p3ac4_kernelPKhiS0_iS0_iPhiii(
	.param .u64 .ptr .align 1 _Z26yuv422_to_rgb_p3ac4_kernelPKhiS0_iS0_iPhiii_param_0,
	.param .u32 _Z26yuv422_to_rgb_p3ac4_kernelPKhiS0_iS0_iPhiii_param_1,
	.param .u64 .ptr .align 1 _Z26yuv422_to_rgb_p3ac4_kernelPKhiS0_iS0_iPhiii_param_2,
	.param .u32 _Z26yuv422_to_rgb_p3ac4_kernelPKhiS0_iS0_iPhiii_param_3,
	.param .u64 .ptr .align 1 _Z26yuv422_to_rgb_p3ac4_kernelPKhiS0_iS0_iPhiii_param_4,
	.param .u32 _Z26yuv422_to_rgb_p3ac4_kernelPKhiS0_iS0_iPhiii_param_5,
	.param .u64 .ptr .align 1 _Z26yuv422_to_rgb_p3ac4_kernelPKhiS0_iS0_iPhiii_param_6,
	.param .u32 _Z26yuv422_to_rgb_p3ac4_kernelPKhiS0_iS0_iPhiii_param_7,
	.param .u32 _Z26yuv422_to_rgb_p3ac4_kernelPKhiS0_iS0_iPhiii_param_8,
	.param .u32 _Z26yuv422_to_rgb_p3ac4_kernelPKhiS0_iS0_iPhiii_param_9
)
{
	.reg .pred 	%p<4>;
	.reg .b16 	%rs<8>;
	.reg .b32 	%r<26>;
	.reg .b32 	%f<16>;
	.reg .b64 	%rd<17>;

	ld.param.u64 	%rd1, [_Z26yuv422_to_rgb_p3ac4_kernelPKhiS0_iS0_iPhiii_param_0];
	ld.param.u32 	%r3, [_Z26yuv422_to_rgb_p3ac4_kernelPKhiS0_iS0_iPhiii_param_1];
	ld.param.u64 	%rd2, [_Z26yuv422_to_rgb_p3ac4_kernelPKhiS0_iS0_iPhiii_param_2];
	ld.param.u32 	%r4, [_Z26yuv422_to_rgb_p3ac4_kernelPKhiS0_iS0_iPhiii_param_3];
	ld.param.u64 	%rd3, [_Z26yuv422_to_rgb_p3ac4_kernelPKhiS0_iS0_iPhiii_param_4];
	ld.param.u32 	%r5, [_Z26yuv422_to_rgb_p3ac4_kernelPKhiS0_iS0_iPhiii_param_5];
	ld.param.u64 	%rd4, [_Z26yuv422_to_rgb_p3ac4_kernelPKhiS0_iS0_iPhiii_param_6];
	ld.param.u32 	%r6, [_Z26yuv422_to_rgb_p3ac4_kernelPKhiS0_iS0_iPhiii_param_7];
	ld.param.u32 	%r7, [_Z26yuv422_to_rgb_p3ac4_kernelPKhiS0_iS0_iPhiii_param_8];
	ld.param.u32 	%r8, [_Z26yuv422_to_rgb_p3ac4_kernelPKhiS0_iS0_iPhiii_param_9];
	mov.u32 	%r10, %ctaid.x;
	mov.u32 	%r11, %ntid.x;
	mov.u32 	%r12, %tid.x;
	mad.lo.s32 	%r1, %r10, %r11, %r12;
	mov.u32 	%r13, %ctaid.y;
	mov.u32 	%r14, %ntid.y;
	mov.u32 	%r15, %tid.y;
	mad.lo.s32 	%r16, %r13, %r14, %r15;
	setp.ge.s32 	%p1, %r1, %r7;
	setp.ge.s32 	%p2, %r16, %r8;
	or.pred  	%p3, %p1, %p2;
	@%p3 bra 	$L__BB2_2;
	cvta.to.global.u64 	%rd5, %rd1;
	cvta.to.global.u64 	%rd6, %rd2;
	cvta.to.global.u64 	%rd7, %rd3;
	cvta.to.global.u64 	%rd8, %rd4;
	mad.lo.s32 	%r17, %r3, %r16, %r1;
	cvt.s64.s32 	%rd9, %r17;
	add.s64 	%rd10, %rd5, %rd9;
	ld.global.nc.u8 	%rs1, [%rd10];
	cvt.u16.u8 	%rs2, %rs1;
	shr.s32 	%r18, %r1, 1;
	mad.lo.s32 	%r19, %r4, %r16, %r18;
	cvt.s64.s32 	%rd11, %r19;
	add.s64 	%rd12, %rd6, %rd11;
	ld.global.nc.u8 	%rs3, [%rd12];
	cvt.u16.u8 	%rs4, %rs3;
	mad.lo.s32 	%r20, %r5, %r16, %r18;
	cvt.s64.s32 	%rd13, %r20;
	add.s64 	%rd14, %rd7, %rd13;
	ld.global.nc.u8 	%rs5, [%rd14];
	cvt.u16.u8 	%rs6, %rs5;
	cvt.rn.f32.u16 	%f1, %rs2;
	cvt.rn.f32.u16 	%f2, %rs4;
	add.f32 	%f3, %f2, 0fC3000000;
	cvt.rn.f32.u16 	%f4, %rs6;
	add.f32 	%f5, %f4, 0fC3000000;
	fma.rn.f32 	%f6, %f5, 0f3F91EB85, %f1;
	fma.rn.f32 	%f7, %f3, 0fBECA3D71, %f1;
	fma.rn.f32 	%f8, %f5, 0fBF14BC6A, %f7;
	fma.rn.f32 	%f9, %f3, 0f40020C4A, %f1;
	max.f32 	%f10, %f6, 0f00000000;
	min.f32 	%f11, %f10, 0f437F0000;
	cvt.rzi.u32.f32 	%r21, %f11;
	max.f32 	%f12, %f8, 0f00000000;
	min.f32 	%f13, %f12, 0f437F0000;
	cvt.rzi.u32.f32 	%r22, %f13;
	max.f32 	%f14, %f9, 0f00000000;
	min.f32 	%f15, %f14, 0f437F0000;
	cvt.rzi.u32.f32 	%r23, %f15;
	shl.b32 	%r24, %r1, 2;
	mad.lo.s32 	%r25, %r6, %r16, %r24;
	cvt.s64.s32 	%rd15, %r25;
	add.s64 	%rd16, %rd8, %rd15;
	st.global.u8 	[%rd16], %r21;
	st.global.u8 	[%rd16+1], %r22;
	st.global.u8 	[%rd16+2], %r23;
	mov.b16 	%rs7, 0;
	st.global.u8 	[%rd16+3], %rs7;
$L__BB2_2:
	ret;

}
	// .globl	_Z25yuv422_to_rgb_c2c3_kernelPKhiPhiii
.visible .entry _Z25yuv422_to_rgb_c2c3_kernelPKhiPhiii(
	.param .u64 .ptr .align 1 _Z25yuv422_to_rgb_c2c3_kernelPKhiPhiii_param_0,
	.param .u32 _Z25yuv422_to_rgb_c2c3_kernelPKhiPhiii_param_1,
	.param .u64 .ptr .align 1 _Z25yuv422_to_rgb_c2c3_kernelPKhiPhiii_param_2,
	.param .u32 _Z25yuv422_to_rgb_c2c3_kernelPKhiPhiii_param_3,
	.param .u32 _Z25yuv422_to_rgb_c2c3_kernelPKhiPhiii_param_4,
	.param .u32 _Z25yuv422_to_rgb_c2c3_kernelPKhiPhiii_param_5
)
{
	.reg .pred 	%p<5>;
	.reg .b16 	%rs<11>;
	.reg .b32 	%r<24>;
	.reg .b32 	%f<16>;
	.reg .b64 	%rd<11>;

	ld.param.u64 	%rd1, [_Z25yuv422_to_rgb_c2c3_kernelPKhiPhiii_param_0];
	ld.param.u32 	%r3, [_Z25yuv422_to_rgb_c2c3_kernelPKhiPhiii_param_1];
	ld.param.u64 	%rd2, [_Z25yuv422_to_rgb_c2c3_kernelPKhiPhiii_param_2];
	ld.param.u32 	%r4, [_Z25yuv422_to_rgb_c2c3_kernelPKhiPhiii_param_3];
	ld.param.u32 	%r5, [_Z25yuv422_to_rgb_c2c3_kernelPKhiPhiii_param_4];
	ld.param.u32 	%r6, [_Z25yuv422_to_rgb_c2c3_kernelPKhiPhiii_param_5];
	mov.u32 	%r8, %ctaid.x;
	mov.u32 	%r9, %ntid.x;
	mov.u32 	%r10, %tid.x;
	mad.lo.s32 	%r1, %r8, %r9, %r10;
	mov.u32 	%r11, %ctaid.y;
	mov.u32 	%r12, %ntid.y;
	mov.u32 	%r13, %tid.y;
	mad.lo.s32 	%r14, %r11, %r12, %r13;
	setp.ge.s32 	%p1, %r1, %r5;
	setp.ge.s32 	%p2, %r14, %r6;
	or.pred  	%p3, %p1, %p2;
	@%p3 bra 	$L__BB3_2;
	cvta.to.global.u64 	%rd3, %rd1;
	cvta.to.global.u64 	%rd4, %rd2;
	mul.lo.s32 	%r15, %r3, %r14;
	cvt.s64.s32 	%rd5, %r15;
	shl.b32 	%r16, %r1, 1;
	and.b32  	%r17, %r16, -4;
	cvt.s64.s32 	%rd6, %r17;
	add.s64 	%rd7, %rd5, %rd6;
	add.s64 	%rd8, %rd3, %rd7;
	ld.global.nc.u8 	%rs1, [%rd8];
	cvt.u16.u8 	%rs2, %rs1;
	ld.global.nc.u8 	%rs3, [%rd8+1];
	cvt.u16.u8 	%rs4, %rs3;
	ld.global.nc.u8 	%rs5, [%rd8+2];
	cvt.u16.u8 	%rs6, %rs5;
	ld.global.nc.u8 	%rs7, [%rd8+3];
	cvt.u16.u8 	%rs8, %rs7;
	and.b32  	%r18, %r1, 1;
	setp.eq.b32 	%p4, %r18, 1;
	selp.b16 	%rs9, %rs6, %rs2, %p4;
	and.b16  	%rs10, %rs9, 255;
	cvt.rn.f32.u16 	%f1, %rs10;
	cvt.rn.f32.u16 	%f2, %rs4;
	add.f32 	%f3, %f2, 0fC3000000;
	cvt.rn.f32.u16 	%f4, %rs8;
	add.f32 	%f5, %f4, 0fC3000000;
	fma.rn.f32 	%f6, %f5, 0f3F91EB85, %f1;
	fma.rn.f32 	%f7, %f3, 0fBECA3D71, %f1;
	fma.rn.f32 	%f8, %f5, 0fBF14BC6A, %f7;
	fma.rn.f32 	%f9, %f3, 0f40020C4A, %f1;
	max.f32 	%f10, %f6, 0f00000000;
	min.f32 	%f11, %f10, 0f437F0000;
	cvt.rzi.u32.f32 	%r19, %f11;
	max.f32 	%f12, %f8, 0f00000000;
	min.f32 	%f13, %f12, 0f437F0000;
	cvt.rzi.u32.f32 	%r20, %f13;
	max.f32 	%f14, %f9, 0f00000000;
	min.f32 	%f15, %f14, 0f437F0000;
	cvt.rzi.u32.f32 	%r21, %f15;
	mul.lo.s32 	%r22, %r4, %r14;
	mad.lo.s32 	%r23, %r1, 3, %r22;
	cvt.s64.s32 	%rd9, %r23;
	add.s64 	%rd10, %rd4, %rd9;
	st.global.u8 	[%rd10], %r19;
	st.global.u8 	[%rd10+1], %r20;
	st.global.u8 	[%rd10+2], %r21;
$L__BB3_2:
	ret;

}


// ===== COMPILED SASS (sm_100) =====

	.target	sm_100

	.elftype	@"ET_EXEC"


//--------------------- .note.nv.tkinfo           --------------------------
	.section	.note.nv.tkinfo,"",@"SHT_NOTE"
	.sectionflags	@"SHF_NOTE_NV_TKINFO"
	.tkinfo
        /*0018*/ 	.word	0x00000002
        /*0030*/ 	.string	""
        /*0030*/ 	.string	"ptxas"
        /*0030*/ 	.string	"Cuda compilation tools, release 13.0, V13.0.88"
        /*0030*/ 	.string	"Build cuda_13.0.r13.0/compiler.36424714_0"
        /*0030*/ 	.string	"-arch sm_100 -m 64 "



//--------------------- .note.nv.cuinfo           --------------------------
	.section	.note.nv.cuinfo,"",@"SHT_NOTE"
	.sectionflags	@"SHF_NOTE_NV_CUINFO"
        /*0018*/ 	.short	0x0002
        /*001a*/ 	.short	0x0064
        /*001c*/ 	.short	0x0082
	.zero		2


//--------------------- .nv.info                  --------------------------
	.section	.nv.info,"",@"SHT_CUDA_INFO"
	.align	4


	//----- nvinfo : EIATTR_REGCOUNT
	.align		4
        /*0000*/ 	.byte	0x04, 0x2f
        /*0002*/ 	.short	(.L_1 - .L_0)
	.align		4
.L_0:
        /*0004*/ 	.word	index@(_Z25yuv422_to_rgb_p3c3_kernelPKhiS0_iS0_iPhiii)
        /*0008*/ 	.word	0x00000010


	//----- nvinfo : EIATTR_FRAME_SIZE
	.align		4
.L_1:
        /*000c*/ 	.byte	0x04, 0x11
        /*000e*/ 	.short	(.L_3 - .L_2)
	.align		4
.L_2:
        /*0010*/ 	.word	index@(_Z25yuv422_to_rgb_p3c3_kernelPKhiS0_iS0_iPhiii)
        /*0014*/ 	.word	0x00000000


	//----- nvinfo : EIATTR_REGCOUNT
	.align		4
.L_3:
        /*0018*/ 	.byte	0x04, 0x2f
        /*001a*/ 	.short	(.L_5 - .L_4)
	.align		4
.L_4:
        /*001c*/ 	.word	index@(_Z25yuv422_to_rgb_p3p3_kernelPKhiS0_iS0_iPhS1_S1_iii)
        /*0020*/ 	.word	0x00000010


	//----- nvinfo : EIATTR_FRAME_SIZE
	.align		4
.L_5:
        /*0024*/ 	.byte	0x04, 0x11
        /*0026*/ 	.short	(.L_7 - .L_6)
	.align		4
.L_6:
        /*0028*/ 	.word	index@(_Z25yuv422_to_rgb_p3p3_kernelPKhiS0_iS0_iPhS1_S1_iii)
        /*002c*/ 	.word	0x00000000


	//----- nvinfo : EIATTR_REGCOUNT
	.align		4
.L_7:
        /*0030*/ 	.byte	0x04, 0x2f
        /*0032*/ 	.short	(.L_9 - .L_8)
	.align		4
.L_8:
        /*0034*/ 	.word	index@(_Z26yuv422_to_rgb_p3ac4_kernelPKhiS0_iS0_iPhiii)
        /*0038*/ 	.word	0x00000010


	//----- nvinfo : EIATTR_FRAME_SIZE
	.align		4
.L_9:
        /*003c*/ 	.byte	0x04, 0x11
        /*003e*/ 	.short	(.L_11 - .L_10)
	.align		4
.L_10:
        /*0040*/ 	.word	index@(_Z26yuv422_to_rgb_p3ac4_kernelPKhiS0_iS0_iPhiii)
        /*0044*/ 	.word	0x00000000


	//----- nvinfo : EIATTR_REGCOUNT
	.align		4
.L_11:
        /*0048*/ 	.byte	0x04, 0x2f
        /*004a*/ 	.short	(.L_13 - .L_12)
	.align		4
.L_12:
        /*004c*/ 	.word	index@(_Z25yuv422_to_rgb_c2c3_kernelPKhiPhiii)
        /*0050*/ 	.word	0x0000000c


	//----- nvinfo : EIATTR_FRAME_SIZE
	.align		4
.L_13:
        /*0054*/ 	.byte	0x04, 0x11
        /*0056*/ 	.short	(.L_15 - .L_14)
	.align		4
.L_14:
        /*0058*/ 	.word	index@(_Z25yuv422_to_rgb_c2c3_kernelPKhiPhiii)
        /*005c*/ 	.word	0x00000000


	//----- nvinfo : EIATTR_MIN_STACK_SIZE
	.align		4
.L_15:
        /*0060*/ 	.byte	0x04, 0x12
        /*0062*/ 	.short	(.L_17 - .L_16)
	.align		4
.L_16:
        /*0064*/ 	.word	index@(_Z25yuv422_to_rgb_c2c3_kernelPKhiPhiii)
        /*0068*/ 	.word	0x00000000


	//----- nvinfo : EIATTR_MIN_STACK_SIZE
	.align		4
.L_17:
        /*006c*/ 	.byte	0x04, 0x12
        /*006e*/ 	.short	(.L_19 - .L_18)
	.align		4
.L_18:
        /*0070*/ 	.word	index@(_Z26yuv422_to_rgb_p3ac4_kernelPKhiS0_iS0_iPhiii)
        /*0074*/ 	.word	0x00000000


	//----- nvinfo : EIATTR_MIN_STACK_SIZE
	.align		4
.L_19:
        /*0078*/ 	.byte	0x04, 0x12
        /*007a*/ 	.short	(.L_21 - .L_20)
	.align		4
.L_20:
        /*007c*/ 	.word	index@(_Z25yuv422_to_rgb_p3p3_kernelPKhiS0_iS0_iPhS1_S1_iii)
        /*0080*/ 	.word	0x00000000


	//----- nvinfo : EIATTR_MIN_STACK_SIZE
	.align		4
.L_21:
        /*0084*/ 	.byte	0x04, 0x12
        /*0086*/ 	.short	(.L_23 - .L_22)
	.align		4
.L_22:
        /*0088*/ 	.word	index@(_Z25yuv422_to_rgb_p3c3_kernelPKhiS0_iS0_iPhiii)
        /*008c*/ 	.word	0x00000000
.L_23:


//--------------------- .nv.compat                --------------------------
	.section	.nv.compat,"",@"SHT_CUDA_COMPAT_INFO"
	.align	4
        /*0000*/ 	.byte	0x02, 0x09, 0x00, 0x00, 0x02, 0x02, 0x01, 0x00, 0x02, 0x05, 0x05, 0x00, 0x03, 0x07, 0x01, 0x01
        /*0010*/ 	.byte	0x02, 0x03, 0x00, 0x00, 0x02, 0x06, 0x01, 0x00, 0x04, 0x0b, 0x08, 0x00, 0x09, 0x00, 0x00, 0x00
        /*0020*/ 	.byte	0x00, 0x00, 0x00, 0x00


//--------------------- .nv.info._Z25yuv422_to_rgb_c2c3_kernelPKhiPhiii --------------------------
	.section	.nv.info._Z25yuv422_to_rgb_c2c3_kernelPKhiPhiii,"",@"SHT_CUDA_INFO"
	.sectionflags	@""
	.align	4


	//----- nvinfo : EIATTR_CUDA_API_VERSION
	.align		4
        /*0000*/ 	.byte	0x04, 0x37
        /*0002*/ 	.short	(.L_25 - .L_24)
.L_24:
        /*0004*/ 	.word	0x00000082


	//----- nvinfo : EIATTR_KPARAM_INFO
	.align		4
.L_25:
        /*0008*/ 	.byte	0x04, 0x17
        /*000a*/ 	.short	(.L_27 - .L_26)
.L_26:
        /*000c*/ 	.word	0x00000000
        /*0010*/ 	.short	0x0005
        /*0012*/ 	.short	0x0020
        /*0014*/ 	.byte	0x00, 0xf0, 0x11, 0x00


	//----- nvinfo : EIATTR_KPARAM_INFO
	.align		4
.L_27:
        /*0018*/ 	.byte	0x04, 0x17
        /*001a*/ 	.short	(.L_29 - .L_28)
.L_28:
        /*001c*/ 	.word	0x00000000
        /*0020*/ 	.short	0x0004
        /*0022*/ 	.short	0x001c
        /*0024*/ 	.byte	0x00, 0xf0, 0x11, 0x00


	//----- nvinfo : EIATTR_KPARAM_INFO
	.align		4
.L_29:
        /*0028*/ 	.byte	0x04, 0x17
        /*002a*/ 	.short	(.L_31 - .L_30)
.L_30:
        /*002c*/ 	.word	0x00000000
        /*0030*/ 	.short	0x0003
        /*0032*/ 	.short	0x0018
        /*0034*/ 	.byte	0x00, 0xf0, 0x11, 0x00


	//----- nvinfo : EIATTR_KPARAM_INFO
	.align		4
.L_31:
        /*0038*/ 	.byte	0x04, 0x17
        /*003a*/ 	.short	(.L_33 - .L_32)
.L_32:
        /*003c*/ 	.word	0x00000000
        /*0040*/ 	.short	0x0002
        /*0042*/ 	.short	0x0010
        /*0044*/ 	.byte	0x00, 0xf5, 0x21, 0x00


	//----- nvinfo : EIATTR_KPARAM_INFO
	.align		4
.L_33:
        /*0048*/ 	.byte	0x04, 0x17
        /*004a*/ 	.short	(.L_35 - .L_34)
.L_34:
        /*004c*/ 	.word	0x00000000
        /*0050*/ 	.short	0x0001
        /*0052*/ 	.short	0x0008
        /*0054*/ 	.byte	0x00, 0xf0, 0x11, 0x00


	//----- nvinfo : EIATTR_KPARAM_INFO
	.align		4
.L_35:
        /*0058*/ 	.byte	0x04, 0x17
        /*005a*/ 	.short	(.L_37 - .L_36)
.L_36:
        /*005c*/ 	.word	0x00000000
        /*0060*/ 	.short	0x0000
        /*0062*/ 	.short	0x0000
        /*0064*/ 	.byte	0x00, 0xf5, 0x21, 0x00


	//----- nvinfo : EIATTR_SPARSE_MMA_MASK
	.align		4
.L_37:
        /*0068*/ 	.byte	0x03, 0x50
        /*006a*/ 	.short	0x0000


	//----- nvinfo : EIATTR_MAXREG_COUNT
	.align		4
        /*006c*/ 	.byte	0x03, 0x1b
        /*006e*/ 	.short	0x00ff


	//----- nvinfo : EIATTR_MERCURY_ISA_VERSION
	.align		4
        /*0070*/ 	.byte	0x03, 0x5f
        /*0072*/ 	.short	0x0101


	//----- nvinfo : EIATTR_VRC_CTA_INIT_COUNT
	.align		4
        /*0074*/ 	.byte	0x02, 0x4a
	.zero		1
	.zero		1


	//----- nvinfo : EIATTR_EXIT_INSTR_OFFSETS
	.align		4
        /*0078*/ 	.byte	0x04, 0x1c
        /*007a*/ 	.short	(.L_39 - .L_38)


	//   ....[0]....
.L_38:
        /*007c*/ 	.word	0x000000d0


	//   ....[1]....
        /*0080*/ 	.word	0x000003a0


	//----- nvinfo : EIATTR_CBANK_PARAM_SIZE
	.align		4
.L_39:
        /*0084*/ 	.byte	0x03, 0x19
        /*0086*/ 	.short	0x0024


	//----- nvinfo : EIATTR_PARAM_CBANK
	.align		4
        /*0088*/ 	.byte	0x04, 0x0a
        /*008a*/ 	.short	(.L_41 - .L_40)
	.align		4
.L_40:
        /*008c*/ 	.word	index@(.nv.constant0._Z25yuv422_to_rgb_c2c3_kernelPKhiPhiii)
        /*0090*/ 	.short	0x0380
        /*0092*/ 	.short	0x0024


	//----- nvinfo : EIATTR_SW_WAR
	.align		4
.L_41:
        /*0094*/ 	.byte	0x04, 0x36
        /*0096*/ 	.short	(.L_43 - .L_42)
.L_42:
        /*0098*/ 	.word	0x00000008
.L_43:


//--------------------- .nv.info._Z26yuv422_to_rgb_p3ac4_kernelPKhiS0_iS0_iPhiii --------------------------
	.section	.nv.info._Z26yuv422_to_rgb_p3ac4_kernelPKhiS0_iS0_iPhiii,"",@"SHT_CUDA_INFO"
	.sectionflags	@""
	.align	4


	//----- nvinfo : EIATTR_CUDA_API_VERSION
	.align		4
        /*0000*/ 	.byte	0x04, 0x37
        /*0002*/ 	.short	(.L_45 - .L_44)
.L_44:
        /*0004*/ 	.word	0x00000082


	//----- nvinfo : EIATTR_KPARAM_INFO
	.align		4
.L_45:
        /*0008*/ 	.byte	0x04, 0x17
        /*000a*/ 	.short	(.L_47 - .L_46)
.L_46:
        /*000c*/ 	.word	0x00000000
        /*0010*/ 	.short	0x0009
        /*0012*/ 	.short	0x0040
        /*0014*/ 	.byte	0x00, 0xf0, 0x11, 0x00


	//----- nvinfo : EIATTR_KPARAM_INFO
	.align		4
.L_47:
        /*0018*/ 	.byte	0x04, 0x17
        /*001a*/ 	.short	(.L_49 - .L_48)
.L_48:
        /*001c*/ 	.word	0x00000000
        /*0020*/ 	.short	0x0008
        /*0022*/ 	.short	0x003c
        /*0024*/ 	.byte	0x00, 0xf0, 0x11, 0x00


	//----- nvinfo : EIATTR_KPARAM_INFO
	.align		4
.L_49:
        /*0028*/ 	.byte	0x04, 0x17
        /*002a*/ 	.short	(.L_51 - .L_50)
.L_50:
        /*002c*/ 	.word	0x00000000
        /*0030*/ 	.short	0x0007
        /*0032*/ 	.short	0x0038
        /*0034*/ 	.byte	0x00, 0xf0, 0x11, 0x00


	//----- nvinfo : EIATTR_KPARAM_INFO
	.align		4
.L_51:
        /*0038*/ 	.byte	0x04, 0x17
        /*003a*/ 	.short	(.L_53 - .L_52)
.L_52:
        /*003c*/ 	.word	0x00000000
        /*0040*/ 	.short	0x0006
        /*0042*/ 	.short	0x0030
        /*0044*/ 	.byte	0x00, 0xf5, 0x21, 0x00


	//----- nvinfo : EIATTR_KPARAM_INFO
	.align		4
.L_53:
        /*0048*/ 	.byte	0x04, 0x17
        /*004a*/ 	.short	(.L_55 - .L_54)
.L_54:
        /*004c*/ 	.word	0x00000000
        /*0050*/ 	.short	0x0005
        /*0052*/ 	.short	0x0028
        /*0054*/ 	.byte	0x00, 0xf0, 0x11, 0x00


	//----- nvinfo : EIATTR_KPARAM_INFO
	.align		4
.L_55:
        /*0058*/ 	.byte	0x04, 0x17
        /*005a*/ 	.short	(.L_57 - .L_56)
.L_56:
        /*005c*/ 	.word	0x00000000
        /*0060*/ 	.short	0x0004
        /*0062*/ 	.short	0x0020
        /*0064*/ 	.byte	0x00, 0xf5, 0x21, 0x00


	//----- nvinfo : EIATTR_KPARAM_INFO
	.align		4
.L_57:
        /*0068*/ 	.byte	0x04, 0x17
        /*006a*/ 	.short	(.L_59 - .L_58)
.L_58:
        /*006c*/ 	.word	0x00000000
        /*0070*/ 	.short	0x0003
        /*0072*/ 	.short	0x0018
        /*0074*/ 	.byte	0x00, 0xf0, 0x11, 0x00


	//----- nvinfo : EIATTR_KPARAM_INFO
	.align		4
.L_59:
        /*0078*/ 	.byte	0x04, 0x17
        /*007a*/ 	.short	(.L_61 - .L_60)
.L_60:
        /*007c*/ 	.word	0x00000000
        /*0080*/ 	.short	0x0002
        /*0082*/ 	.short	0x0010
        /*0084*/ 	.byte	0x00, 0xf5, 0x21, 0x00


	//----- nvinfo : EIATTR_KPARAM_INFO
	.align		4
.L_61:
        /*0088*/ 	.byte	0x04, 0x17
        /*008a*/ 	.short	(.L_63 - .L_62)
.L_62:
        /*008c*/ 	.word	0x00000000
        /*0090*/ 	.short	0x0001
        /*0092*/ 	.short	0x0008
        /*0094*/ 	.byte	0x00, 0xf0, 0x11, 0x00


	//----- nvinfo : EIATTR_KPARAM_INFO
	.align		4
.L_63:
        /*0098*/ 	.byte	0x04, 0x17
        /*009a*/ 	.short	(.L_65 - .L_64)
.L_64:
        /*009c*/ 	.word	0x00000000
        /*00a0*/ 	.short	0x0000
        /*00a2*/ 	.short	0x0000
        /*00a4*/ 	.byte	0x00, 0xf5, 0x21, 0x00


	//----- nvinfo : EIATTR_SPARSE_MMA_MASK
	.align		4
.L_65:
        /*00a8*/ 	.byte	0x03, 0x50
        /*00aa*/ 	.short	0x0000


	//----- nvinfo : EIATTR_MAXREG_COUNT
	.align		4
        /*00ac*/ 	.byte	0x03, 0x1b
        /*00ae*/ 	.short	0x00ff


	//----- nvinfo : EIATTR_MERCURY_ISA_VERSION
	.align		4
        /*00b0*/ 	.byte	0x03, 0x5f
        /*00b2*/ 	.short	0x0101


	//----- nvinfo : EIATTR_VRC_CTA_INIT_COUNT
	.align		4
        /*00b4*/ 	.byte	0x02, 0x4a
	.zero		1
	.zero		1


	//----- nvinfo : EIATTR_EXIT_INSTR_OFFSETS
	.align		4
        /*00b8*/ 	.byte	0x04, 0x1c
        /*00ba*/ 	.short	(.L_67 - .L_66)


	//   ....[0]....
.L_66:
        /*00bc*/ 	.word	0x000000d0


	//   ....[1]....
        /*00c0*/ 	.word	0x000003e0


	//----- nvinfo : EIATTR_CBANK_PARAM_SIZE
	.align		4
.L_67:
        /*00c4*/ 	.byte	0x03, 0x19
        /*00c6*/ 	.short	0x0044


	//----- nvinfo : EIATTR_PARAM_CBANK
	.align		4
        /*00c8*/ 	.byte	0x04, 0x0a
        /*00ca*/ 	.short	(.L_69 - .L_68)
	.align		4
.L_68:
        /*00cc*/ 	.word	index@(.nv.constant0._Z26yuv422_to_rgb_p3ac4_kernelPKhiS0_iS0_iPhiii)
        /*00d0*/ 	.short	0x0380
        /*00d2*/ 	.short	0x0044


	//----- nvinfo : EIATTR_SW_WAR
	.align		4
.L_69:
        /*00d4*/ 	.byte	0x04, 0x36
        /*00d6*/ 	.short	(.L_71 - .L_70)
.L_70:
        /*00d8*/ 	.word	0x00000008
.L_71:


//--------------------- .nv.info._Z25yuv422_to_rgb_p3p3_kernelPKhiS0_iS0_iPhS1_S1_iii --------------------------
	.section	.nv.info._Z25yuv422_to_rgb_p3p3_kernelPKhiS0_iS0_iPhS1_S1_iii,"",@"SHT_CUDA_INFO"
	.sectionflags	@""
	.align	4


	//----- nvinfo : EIATTR_CUDA_API_VERSION
	.align		4
        /*0000*/ 	.byte	0x04, 0x37
        /*0002*/ 	.short	(.L_73 - .L_72)
.L_72:
        /*0004*/ 	.word	0x00000082


	//----- nvinfo : EIATTR_KPARAM_INFO
	.align		4
.L_73:
        /*0008*/ 	.byte	0x04, 0x17
        /*000a*/ 	.short	(.L_75 - .L_74)
.L_74:
        /*000c*/ 	.word	0x00000000
        /*0010*/ 	.short	0x000b
        /*0012*/ 	.short	0x0050
        /*0014*/ 	.byte	0x00, 0xf0, 0x11, 0x00


	//----- nvinfo : EIATTR_KPARAM_INFO
	.align		4
.L_75:
        /*0018*/ 	.byte	0x04, 0x17
        /*001a*/ 	.short	(.L_77 - .L_76)
.L_76:
        /*001c*/ 	.word	0x00000000
        /*0020*/ 	.short	0x000a
        /*0022*/ 	.short	0x004c
        /*0024*/ 	.byte	0x00, 0xf0, 0x11, 0x00


	//----- nvinfo : EIATTR_KPARAM_INFO
	.align		4
.L_77:
        /*0028*/ 	.byte	0x04, 0x17
        /*002a*/ 	.short	(.L_79 - .L_78)
.L_78:
        /*002c*/ 	.word	0x00000000
        /*0030*/ 	.short	0x0009
        /*0032*/ 	.short	0x0048
        /*0034*/ 	.byte	0x00, 0xf0, 0x11, 0x00


	//----- nvinfo : EIATTR_KPARAM_INFO
	.align		4
.L_79:
        /*0038*/ 	.byte	0x04, 0x17
        /*003a*/ 	.short	(.L_81 - .L_80)
.L_80:
        /*003c*/ 	.word	0x00000000
        /*0040*/ 	.short	0x0008
        /*0042*/ 	.short	0x0040
        /*0044*/ 	.byte	0x00, 0xf5, 0x21, 0x00


	//----- nvinfo : EIATTR_KPARAM_INFO
	.align		4
.L_81:
        /*0048*/ 	.byte	0x04, 0x17
        /*004a*/ 	.short	(.L_83 - .L_82)
.L_82:
        /*004c*/ 	.word	0x00000000
        /*0050*/ 	.short	0x0007
        /*0052*/ 	.short	0x0038
        /*0054*/ 	.byte	0x00, 0xf5, 0x21, 0x00


	//----- nvinfo : EIATTR_KPARAM_INFO
	.align		4
.L_83:
        /*0058*/ 	.byte	0x04, 0x17
        /*005a*/ 	.short	(.L_85 - .L_84)
.L_84:
        /*005c*/ 	.word	0x00000000
        /*0060*/ 	.short	0x0006
        /*0062*/ 	.short	0x0030
        /*0064*/ 	.byte	0x00, 0xf5, 0x21, 0x00


	//----- nvinfo : EIATTR_KPARAM_INFO
	.align		4
.L_85:
        /*0068*/ 	.byte	0x04, 0x17
        /*006a*/ 	.short	(.L_87 - .L_86)
.L_86:
        /*006c*/ 	.word	0x00000000
        /*0070*/ 	.short	0x0005
        /*0072*/ 	.short	0x0028
        /*0074*/ 	.byte	0x00, 0xf0, 0x11, 0x00


	//----- nvinfo : EIATTR_KPARAM_INFO
	.align		4
.L_87:
        /*0078*/ 	.byte	0x04, 0x17
        /*007a*/ 	.short	(.L_89 - .L_88)
.L_88:
        /*007c*/ 	.word	0x00000000
        /*0080*/ 	.short	0x0004
        /*0082*/ 	.short	0x0020
        /*0084*/ 	.byte	0x00, 0xf5, 0x21, 0x00


	//----- nvinfo : EIATTR_KPARAM_INFO
	.align		4
.L_89:
        /*0088*/ 	.byte	0x04, 0x17
        /*008a*/ 	.short	(.L_91 - .L_90)
.L_90:
        /*008c*/ 	.word	0x00000000
        /*0090*/ 	.short	0x0003
        /*0092*/ 	.short	0x0018
        /*0094*/ 	.byte	0x00, 0xf0, 0x11, 0x00


	//----- nvinfo : EIATTR_KPARAM_INFO
	.align		4
.L_91:
        /*0098*/ 	.byte	0x04, 0x17
        /*009a*/ 	.short	(.L_93 - .L_92)
.L_92:
        /*009c*/ 	.word	0x00000000
        /*00a0*/ 	.short	0x0002
        /*00a2*/ 	.short	0x0010
        /*00a4*/ 	.byte	0x00, 0xf5, 0x21, 0x00


	//----- nvinfo : EIATTR_KPARAM_INFO
	.align		4
.L_93:
        /*00a8*/ 	.byte	0x04, 0x17
        /*00aa*/ 	.short	(.L_95 - .L_94)
.L_94:
        /*00ac*/ 	.word	0x00000000
        /*00b0*/ 	.short	0x0001
        /*00b2*/ 	.short	0x0008
        /*00b4*/ 	.byte	0x00, 0xf0, 0x11, 0x00


	//----- nvinfo : EIATTR_KPARAM_INFO
	.align		4
.L_95:
        /*00b8*/ 	.byte	0x04, 0x17
        /*00ba*/ 	.short	(.L_97 - .L_96)
.L_96:
        /*00bc*/ 	.word	0x00000000
        /*00c0*/ 	.short	0x0000
        /*00c2*/ 	.short	0x0000
        /*00c4*/ 	.byte	0x00, 0xf5, 0x21, 0x00


	//----- nvinfo : EIATTR_SPARSE_MMA_MASK
	.align		4
.L_97:
        /*00c8*/ 	.byte	0x03, 0x50
        /*00ca*/ 	.short	0x0000


	//----- nvinfo : EIATTR_MAXREG_COUNT
	.align		4
        /*00cc*/ 	.byte	0x03, 0x1b
        /*00ce*/ 	.short	0x00ff


	//----- nvinfo : EIATTR_MERCURY_ISA_VERSION
	.align		4
        /*00d0*/ 	.byte	0x03, 0x5f
        /*00d2*/ 	.short	0x0101


	//----- nvinfo : EIATTR_VRC_CTA_INIT_COUNT
	.align		4
        /*00d4*/ 	.byte	0x02, 0x4a
	.zero		1
	.zero		1


	//----- nvinfo : EIATTR_EXIT_INSTR_OFFSETS
	.align		4
        /*00d8*/ 	.byte	0x04, 0x1c
        /*00da*/ 	.short	(.L_99 - .L_98)


	//   ....[0]....
.L_98:
        /*00dc*/ 	.word	0x000000d0


	//   ....[1]....
        /*00e0*/ 	.word	0x00000420


	//----- nvinfo : EIATTR_CBANK_PARAM_SIZE
	.align		4
.L_99:
        /*00e4*/ 	.byte	0x03, 0x19
        /*00e6*/ 	.short	0x0054


	//----- nvinfo : EIATTR_PARAM_CBANK
	.align		4
        /*00e8*/ 	.byte	0x04, 0x0a
        /*00ea*/ 	.short	(.L_101 - .L_100)
	.align		4
.L_100:
        /*00ec*/ 	.word	index@(.nv.constant0._Z25yuv422_to_rgb_p3p3_kernelPKhiS0_iS0_iPhS1_S1_iii)
        /*00f0*/ 	.short	0x0380
        /*00f2*/ 	.short	0x0054


	//----- nvinfo : EIATTR_SW_WAR
	.align		4
.L_101:
        /*00f4*/ 	.byte	0x04, 0x36
        /*00f6*/ 	.short	(.L_103 - .L_102)
.L_102:
        /*00f8*/ 	.word	0x00000008
.L_103:


//--------------------- .nv.info._Z25yuv422_to_rgb_p3c3_kernelPKhiS0_iS0_iPhiii --------------------------
	.section	.nv.info._Z25yuv422_to_rgb_p3c3_kernelPKhiS0_iS0_iPhiii,"",@"SHT_CUDA_INFO"
	.sectionflags	@""
	.align	4


	//----- nvinfo : EIATTR_CUDA_API_VERSION
	.align		4
        /*0000*/ 	.byte	0x04, 0x37
        /*0002*/ 	.short	(.L_105 - .L_104)
.L_104:
        /*0004*/ 	.word	0x00000082


	//----- nvinfo : EIATTR_KPARAM_INFO
	.align		4
.L_105:
        /*0008*/ 	.byte	0x04, 0x17
        /*000a*/ 	.short	(.L_107 - .L_106)
.L_106:
        /*000c*/ 	.word	0x00000000
        /*0010*/ 	.short	0x0009
        /*0012*/ 	.short	0x0040
        /*0014*/ 	.byte	0x00, 0xf0, 0x11, 0x00


	//----- nvinfo : EIATTR_KPARAM_INFO
	.align		4
.L_107:
        /*0018*/ 	.byte	0x04, 0x17
        /*001a*/ 	.short	(.L_109 - .L_108)
.L_108:
        /*001c*/ 	.word	0x00000000
        /*0020*/ 	.short	0x0008
        /*0022*/ 	.short	0x003c
        /*0024*/ 	.byte	0x00, 0xf0, 0x11, 0x00


	//----- nvinfo : EIATTR_KPARAM_INFO
	.align		4
.L_109:
        /*0028*/ 	.byte	0x04, 0x17
        /*002a*/ 	.short	(.L_111 - .L_110)
.L_110:
        /*002c*/ 	.word	0x00000000
        /*0030*/ 	.short	0x0007
        /*0032*/ 	.short	0x0038
        /*0034*/ 	.byte	0x00, 0xf0, 0x11, 0x00


	//----- nvinfo : EIATTR_KPARAM_INFO
	.align		4
.L_111:
        /*0038*/ 	.byte	0x04, 0x17
        /*003a*/ 	.short	(.L_113 - .L_112)
.L_112:
        /*003c*/ 	.word	0x00000000
        /*0040*/ 	.short	0x0006
        /*0042*/ 	.short	0x0030
        /*0044*/ 	.byte	0x00, 0xf5, 0x21, 0x00


	//----- nvinfo : EIATTR_KPARAM_INFO
	.align		4
.L_113:
        /*0048*/ 	.byte	0x04, 0x17
        /*004a*/ 	.short	(.L_115 - .L_114)
.L_114:
        /*004c*/ 	.word	0x00000000
        /*0050*/ 	.short	0x0005
        /*0052*/ 	.short	0x0028
        /*0054*/ 	.byte	0x00, 0xf0, 0x11, 0x00


	//----- nvinfo : EIATTR_KPARAM_INFO
	.align		4
.L_115:
        /*0058*/ 	.byte	0x04, 0x17
        /*005a*/ 	.short	(.L_117 - .L_116)
.L_116:
        /*005c*/ 	.word	0x00000000
        /*0060*/ 	.short	0x0004
        /*0062*/ 	.short	0x0020
        /*0064*/ 	.byte	0x00, 0xf5, 0x21, 0x00


	//----- nvinfo : EIATTR_KPARAM_INFO
	.align		4
.L_117:
        /*0068*/ 	.byte	0x04, 0x17
        /*006a*/ 	.short	(.L_119 - .L_118)
.L_118:
        /*006c*/ 	.word	0x00000000
        /*0070*/ 	.short	0x0003
        /*0072*/ 	.short	0x0018
        /*0074*/ 	.byte	0x00, 0xf0, 0x11, 0x00


	//----- nvinfo : EIATTR_KPARAM_INFO
	.align		4
.L_119:
        /*0078*/ 	.byte	0x04, 0x17
        /*007a*/ 	.short	(.L_121 - .L_120)
.L_120:
        /*007c*/ 	.word	0x00000000
        /*0080*/ 	.short	0x0002
        /*0082*/ 	.short	0x0010
        /*0084*/ 	.byte	0x00, 0xf5, 0x21, 0x00


	//----- nvinfo : EIATTR_KPARAM_INFO
	.align		4
.L_121:
        /*0088*/ 	.byte	0x04, 0x17
        /*008a*/ 	.short	(.L_123 - .L_122)
.L_122:
        /*008c*/ 	.word	0x00000000
        /*0090*/ 	.short	0x0001
        /*0092*/ 	.short	0x0008
        /*0094*/ 	.byte	0x00, 0xf0, 0x11, 0x00


	//----- nvinfo : EIATTR_KPARAM_INFO
	.align		4
.L_123:
        /*0098*/ 	.byte	0x04, 0x17
        /*009a*/ 	.short	(.L_125 - .L_124)
.L_124:
        /*009c*/ 	.word	0x00000000
        /*00a0*/ 	.short	0x0000
        /*00a2*/ 	.short	0x0000
        /*00a4*/ 	.byte	0x00, 0xf5, 0x21, 0x00


	//----- nvinfo : EIATTR_SPARSE_MMA_MASK
	.align		4
.L_125:
        /*00a8*/ 	.byte	0x03, 0x50
        /*00aa*/ 	.short	0x0000


	//----- nvinfo : EIATTR_MAXREG_COUNT
	.align		4
        /*00ac*/ 	.byte	0x03, 0x1b
        /*00ae*/ 	.short	0x00ff


	//----- nvinfo : EIATTR_MERCURY_ISA_VERSION
	.align		4
        /*00b0*/ 	.byte	0x03, 0x5f
        /*00b2*/ 	.short	0x0101


	//----- nvinfo : EIATTR_VRC_CTA_INIT_COUNT
	.align		4
        /*00b4*/ 	.byte	0x02, 0x4a
	.zero		1
	.zero		1


	//----- nvinfo : EIATTR_EXIT_INSTR_OFFSETS
	.align		4
        /*00b8*/ 	.byte	0x04, 0x1c
        /*00ba*/ 	.short	(.L_127 - .L_126)


	//   ....[0]....
.L_126:
        /*00bc*/ 	.word	0x000000d0


	//   ....[1]....
        /*00c0*/ 	.word	0x000003d0


	//----- nvinfo : EIATTR_CBANK_PARAM_SIZE
	.align		4
.L_127:
        /*00c4*/ 	.byte	0x03, 0x19
        /*00c6*/ 	.short	0x0044


	//----- nvinfo : EIATTR_PARAM_CBANK
	.align		4
        /*00c8*/ 	.byte	0x04, 0x0a
        /*00ca*/ 	.short	(.L_129 - .L_128)
	.align		4
.L_128:
        /*00cc*/ 	.word	index@(.nv.constant0._Z25yuv422_to_rgb_p3c3_kernelPKhiS0_iS0_iPhiii)
        /*00d0*/ 	.short	0x0380
        /*00d2*/ 	.short	0x0044


	//----- nvinfo : EIATTR_SW_WAR
	.align		4
.L_129:
        /*00d4*/ 	.byte	0x04, 0x36
        /*00d6*/ 	.short	(.L_131 - .L_130)
.L_130:
        /*00d8*/ 	.word	0x00000008
.L_131:


//--------------------- .nv.callgraph             --------------------------
	.section	.nv.callgraph,"",@"SHT_CUDA_CALLGRAPH"
	.align	4
	.sectionentsize	8
	.align		4
        /*0000*/ 	.word	0x00000000
	.align		4
        /*0004*/ 	.word	0xffffffff
	.align		4
        /*0008*/ 	.word	0x00000000
	.align		4
        /*000c*/ 	.word	0xfffffffe
	.align		4
        /*0010*/ 	.word	0x00000000
	.align		4
        /*0014*/ 	.word	0xfffffffd
	.align		4
        /*0018*/ 	.word	0x00000000
	.align		4
        /*001c*/ 	.word	0xfffffffc


//--------------------- .text._Z25yuv422_to_rgb_c2c3_kernelPKhiPhiii --------------------------
	.section	.text._Z25yuv422_to_rgb_c2c3_kernelPKhiPhiii,"ax",@progbits
	.align	128
        .global         _Z25yuv422_to_rgb_c2c3_kernelPKhiPhiii
        .type           _Z25yuv422_to_rgb_c2c3_kernelPKhiPhiii,@function
        .size           _Z25yuv422_to_rgb_c2c3_kernelPKhiPhiii,(.L_x_4 - _Z25yuv422_to_rgb_c2c3_kernelPKhiPhiii)
        .other          _Z25yuv422_to_rgb_c2c3_kernelPKhiPhiii,@"STO_CUDA_ENTRY STV_DEFAULT"
_Z25yuv422_to_rgb_c2c3_kernelPKhiPhiii:
.text._Z25yuv422_to_rgb_c2c3_kernelPKhiPhiii:
[----:B------:R-:W-:Y:S01]  /*0000*/  LDC R1, c[0x0][0x37c] ;  /* 0x0000df00ff017b82 */ /* 0x000fe20000000800 */
[----:B------:R-:W0:Y:S07]  /*0010*/  S2R R5, SR_TID.Y ;  /* 0x0000000000057919 */ /* 0x000e2e0000002200 */
[----:B------:R-:W1:Y:S01]  /*0020*/  LDC R0, c[0x0][0x360] ;  /* 0x0000d800ff007b82 */ /* 0x000e620000000800 */
[----:B------:R-:W2:Y:S01]  /*0030*/  LDCU UR6, c[0x0][0x3a0] ;  /* 0x00007400ff0677ac */ /* 0x000ea20008000800 */
[----:B------:R-:W1:Y:S01]  /*0040*/  S2R R3, SR_TID.X ;  /* 0x0000000000037919 */ /* 0x000e620000002100 */
[----:B------:R-:W3:Y:S05]  /*0050*/  LDCU UR7, c[0x0][0x39c] ;  /* 0x00007380ff0777ac */ /* 0x000eea0008000800 */
[----:B------:R-:W0:Y:S08]  /*0060*/  S2UR UR5, SR_CTAID.Y ;  /* 0x00000000000579c3 */ /* 0x000e300000002600 */
[----:B------:R-:W0:Y:S08]  /*0070*/  LDC R2, c[0x0][0x364] ;  /* 0x0000d900ff027b82 */ /* 0x000e300000000800 */
[----:B------:R-:W1:Y:S01]  /*0080*/  S2UR UR4, SR_CTAID.X ;  /* 0x00000000000479c3 */ /* 0x000e620000002500 */
[----:B0-----:R-:W-:-:S05]  /*0090*/  IMAD R2, R2, UR5, R5 ;  /* 0x0000000502027c24 */ /* 0x001fca000f8e0205 */
[----:B--2---:R-:W-:Y:S01]  /*00a0*/  ISETP.GE.AND P0, PT, R2, UR6, PT ;  /* 0x0000000602007c0c */ /* 0x004fe2000bf06270 */
[----:B-1----:R-:W-:-:S05]  /*00b0*/  IMAD R0, R0, UR4, R3 ;  /* 0x0000000400007c24 */ /* 0x002fca000f8e0203 */
[----:B---3--:R-:W-:-:S13]  /*00c0*/  ISETP.GE.OR P0, PT, R0, UR7, P0 ;  /* 0x0000000700007c0c */ /* 0x008fda0008706670 */
[----:B------:R-:W-:Y:S05]  /*00d0*/  @P0 EXIT ;  /* 0x000000000000094d */ /* 0x000fea0003800000 */
[----:B------:R-:W0:Y:S01]  /*00e0*/  LDCU UR6, c[0x0][0x388] ;  /* 0x00007100ff0677ac */ /* 0x000e220008000800 */
[----:B------:R-:W-:Y:S01]  /*00f0*/  IMAD.SHL.U32 R3, R0, 0x2, RZ ;  /* 0x0000000200037824 */ /* 0x000fe200078e00ff */
[----:B------:R-:W1:Y:S04]  /*0100*/  LDCU.64 UR8, c[0x0][0x380] ;  /* 0x00007000ff0877ac */ /* 0x000e680008000a00 */
[----:B------:R-:W-:Y:S01]  /*0110*/  LOP3.LUT R3, R3, 0xfffffffc, RZ, 0xc0, !PT ;  /* 0xfffffffc03037812 */ /* 0x000fe200078ec0ff */
[----:B------:R-:W2:Y:S03]  /*0120*/  LDCU.64 UR4, c[0x0][0x358] ;  /* 0x00006b00ff0477ac */ /* 0x000ea60008000a00 */
[----:B------:R-:W-:Y:S01]  /*0130*/  SHF.R.S32.HI R6, RZ, 0x1f, R3 ;  /* 0x0000001fff067819 */ /* 0x000fe20000011403 */
[----:B0-----:R-:W-:Y:S01]  /*0140*/  IMAD R4, R2, UR6, RZ ;  /* 0x0000000602047c24 */ /* 0x001fe2000f8e02ff */
[----:B------:R-:W0:Y:S04]  /*0150*/  LDCU UR6, c[0x0][0x398] ;  /* 0x00007300ff0677ac */ /* 0x000e280008000800 */
[----:B------:R-:W-:-:S02]  /*0160*/  SHF.R.S32.HI R5, RZ, 0x1f, R4 ;  /* 0x0000001fff057819 */ /* 0x000fc40000011404 */
[----:B-1----:R-:W-:-:S04]  /*0170*/  IADD3 R4, P0, P1, R4, UR8, R3 ;  /* 0x0000000804047c10 */ /* 0x002fc8000f91e003 */
[----:B------:R-:W-:Y:S01]  /*0180*/  IADD3.X R5, PT, PT, R5, UR9, R6, P0, P1 ;  /* 0x0000000905057c10 */ /* 0x000fe200087e2406 */
[----:B------:R-:W1:Y:S04]  /*0190*/  LDCU.64 UR8, c[0x0][0x390] ;  /* 0x00007200ff0877ac */ /* 0x000e680008000a00 */
[----:B--2---:R2:W3:Y:S01]  /*01a0*/  LDG.E.U8.CONSTANT R7, desc[UR4][R4.64] ;  /* 0x0000000404077981 */ /* 0x0044e2000c1e9100 */
[----:B------:R-:W-:-:S03]  /*01b0*/  LOP3.LUT R3, R0, 0x1, RZ, 0xc0, !PT ;  /* 0x0000000100037812 */ /* 0x000fc600078ec0ff */
[----:B------:R-:W4:Y:S01]  /*01c0*/  LDG.E.U8.CONSTANT R6, desc[UR4][R4.64+0x3] ;  /* 0x0000030404067981 */ /* 0x000f22000c1e9100 */
[----:B------:R-:W-:-:S03]  /*01d0*/  ISETP.NE.U32.AND P0, PT, R3, 0x1, PT ;  /* 0x000000010300780c */ /* 0x000fc60003f05070 */
[----:B------:R-:W5:Y:S10]  /*01e0*/  LDG.E.U8.CONSTANT R3, desc[UR4][R4.64+0x1] ;  /* 0x0000010404037981 */ /* 0x000f74000c1e9100 */
[----:B---3--:R-:W3:Y:S01]  /*01f0*/  @!P0 LDG.E.U8.CONSTANT R7, desc[UR4][R4.64+0x2] ;  /* 0x0000020404078981 */ /* 0x008ee2000c1e9100 */
[----:B----4-:R-:W-:-:S05]  /*0200*/  I2FP.F32.U32 R6, R6 ;  /* 0x0000000600067245 */ /* 0x010fca0000201000 */
[----:B------:R-:W-:Y:S01]  /*0210*/  FADD R8, R6, -128 ;  /* 0xc300000006087421 */ /* 0x000fe20000000000 */
[----:B-----5:R-:W-:-:S05]  /*0220*/  I2FP.F32.U32 R3, R3 ;  /* 0x0000000300037245 */ /* 0x020fca0000201000 */
[----:B------:R-:W-:Y:S01]  /*0230*/  FADD R6, R3, -128 ;  /* 0xc300000003067421 */ /* 0x000fe20000000000 */
[----:B---3--:R-:W-:-:S06]  /*0240*/  LOP3.LUT R7, R7, 0xff, RZ, 0xc0, !PT ;  /* 0x000000ff07077812 */ /* 0x008fcc00078ec0ff */
[----:B------:R-:W3:Y:S02]  /*0250*/  I2F.U16 R7, R7 ;  /* 0x0000000700077306 */ /* 0x000ee40000101000 */
[----:B---3--:R-:W-:-:S05]  /*0260*/  FFMA R9, R8, 1.1399999856948852539, R7 ;  /* 0x3f91eb8508097823 */ /* 0x008fca0000000007 */
[----:B------:R-:W-:Y:S01]  /*0270*/  FMNMX R3, RZ, R9, !PT ;  /* 0x00000009ff037209 */ /* 0x000fe20007800000 */
[----:B------:R-:W-:-:S03]  /*0280*/  FFMA R9, R6, 2.0320000648498535156, R7 ;  /* 0x40020c4a06097823 */ /* 0x000fc60000000007 */
[----:B--2---:R-:W-:Y:S01]  /*0290*/  FMNMX R4, R3, 255, PT ;  /* 0x437f000003047809 */ /* 0x004fe20003800000 */
[----:B------:R-:W-:Y:S01]  /*02a0*/  FFMA R3, R6, -0.39500001072883605957, R7 ;  /* 0xbeca3d7106037823 */ /* 0x000fe20000000007 */
[----:B------:R-:W-:-:S03]  /*02b0*/  FMNMX R9, RZ, R9, !PT ;  /* 0x00000009ff097209 */ /* 0x000fc60007800000 */
[----:B------:R-:W-:Y:S01]  /*02c0*/  FFMA R3, R8, -0.58099997043609619141, R3 ;  /* 0xbf14bc6a08037823 */ /* 0x000fe20000000003 */
[----:B------:R-:W-:Y:S01]  /*02d0*/  FMNMX R9, R9, 255, PT ;  /* 0x437f000009097809 */ /* 0x000fe20003800000 */
[----:B0-----:R-:W-:-:S03]  /*02e0*/  IMAD R7, R2, UR6, RZ ;  /* 0x0000000602077c24 */ /* 0x001fc6000f8e02ff */
[----:B------:R-:W-:Y:S01]  /*02f0*/  FMNMX R3, RZ, R3, !PT ;  /* 0x00000003ff037209 */ /* 0x000fe20007800000 */
[----:B------:R-:W-:-:S03]  /*0300*/  IMAD R0, R0, 0x3, R7 ;  /* 0x0000000300007824 */ /* 0x000fc600078e0207 */
[----:B------:R-:W-:Y:S01]  /*0310*/  FMNMX R6, R3, 255, PT ;  /* 0x437f000003067809 */ /* 0x000fe20003800000 */
[----:B------:R-:W0:Y:S01]  /*0320*/  F2I.U32.TRUNC.NTZ R5, R4 ;  /* 0x0000000400057305 */ /* 0x000e22000020f000 */
[----:B-1----:R-:W-:-:S07]  /*0330*/  IADD3 R2, P0, PT, R0, UR8, RZ ;  /* 0x0000000800027c10 */ /* 0x002fce000ff1e0ff */
[----:B------:R-:W1:Y:S08]  /*0340*/  F2I.U32.TRUNC.NTZ R9, R9 ;  /* 0x0000000900097305 */ /* 0x000e70000020f000 */
[----:B------:R-:W2:Y:S01]  /*0350*/  F2I.U32.TRUNC.NTZ R7, R6 ;  /* 0x0000000600077305 */ /* 0x000ea2000020f000 */
[----:B------:R-:W-:-:S05]  /*0360*/  LEA.HI.X.SX32 R3, R0, UR9, 0x1, P0 ;  /* 0x0000000900037c11 */ /* 0x000fca00080f0eff */
[----:B0-----:R-:W-:Y:S04]  /*0370*/  STG.E.U8 desc[UR4][R2.64], R5 ;  /* 0x0000000502007986 */ /* 0x001fe8000c101104 */
[----:B-1----:R-:W-:Y:S04]  /*0380*/  STG.E.U8 desc[UR4][R2.64+0x2], R9 ;  /* 0x0000020902007986 */ /* 0x002fe8000c101104 */
[----:B--2---:R-:W-:Y:S01]  /*0390*/  STG.E.U8 desc[UR4][R2.64+0x1], R7 ;  /* 0x0000010702007986 */ /* 0x004fe2000c101104 */
[----:B------:R-:W-:Y:S05]  /*03a0*/  EXIT ;  /* 0x000000000000794d */ /* 0x000fea0003800000 */
.L_x_0:
[----:B------:R-:W-:-:S00]  /*03b0*/  BRA `(.L_x_0) ;  /* 0xfffffffc00fc7947 */ /* 0x000fc0000383ffff */
[----:B------:R-:W-:-:S00]  /*03c0*/  NOP ;  /* 0x0000000000007918 */ /* 0x000fc00000000000 */
        /* <DEDUP_REMOVED lines=11> */
.L_x_4:


//--------------------- .text._Z26yuv422_to_rgb_p3ac4_kernelPKhiS0_iS0_iPhiii --------------------------
	.section	.text._Z26yuv422_to_rgb_p3ac4_kernelPKhiS0_iS0_iPhiii,"ax",@progbits
	.align	128
        .global         _Z26yuv422_to_rgb_p3ac4_kernelPKhiS0_iS0_iPhiii
        .type           _Z26yuv422_to_rgb_p3ac4_kernelPKhiS0_iS0_iPhiii,@function
        .size           _Z26yuv422_to_rgb_p3ac4_kernelPKhiS0_iS0_iPhiii,(.L_x_5 - _Z26yuv422_to_rgb_p3ac4_kernelPKhiS0_iS0_iPhiii)
        .other          _Z26yuv422_to_rgb_p3ac4_kernelPKhiS0_iS0_iPhiii,@"STO_CUDA_ENTRY STV_DEFAULT"
_Z26yuv422_to_rgb_p3ac4_kernelPKhiS0_iS0_iPhiii:
.text._Z26yuv422_to_rgb_p3ac4_kernelPKhiS0_iS0_iPhiii:
        /* <DEDUP_REMOVED lines=15> */
[----:B------:R-:W-:Y:S01]  /*00f0*/  SHF.R.S32.HI R3, RZ, 0x1, R9 ;  /* 0x00000001ff037819 */ /* 0x000fe20000011409 */
[----:B------:R-:W1:Y:S01]  /*0100*/  LDCU.64 UR10, c[0x0][0x390] ;  /* 0x00007200ff0a77ac */ /* 0x000e620008000a00 */
[----:B------:R-:W2:Y:S01]  /*0110*/  LDCU UR12, c[0x0][0x3a8] ;  /* 0x00007500ff0c77ac */ /* 0x000ea20008000800 */
[----:B------:R-:W3:Y:S01]  /*0120*/  LDCU UR6, c[0x0][0x388] ;  /* 0x00007100ff0677ac */ /* 0x000ee20008000800 */
[----:B------:R-:W4:Y:S01]  /*0130*/  LDCU.64 UR14, c[0x0][0x3a0] ;  /* 0x00007400ff0e77ac */ /* 0x000f220008000a00 */
[--C-:B0-----:R-:W-:Y:S01]  /*0140*/  IMAD R2, R0, UR7, R3.reuse ;  /* 0x0000000700027c24 */ /* 0x101fe2000f8e0203 */
[----:B------:R-:W0:Y:S04]  /*0150*/  LDCU.64 UR8, c[0x0][0x380] ;  /* 0x00007000ff0877ac */ /* 0x000e280008000a00 */
[----:B-1----:R-:W-:Y:S01]  /*0160*/  IADD3 R4, P0, PT, R2, UR10, RZ ;  /* 0x0000000a02047c10 */ /* 0x002fe2000ff1e0ff */
[----:B------:R-:W1:Y:S01]  /*0170*/  LDCU.64 UR4, c[0x0][0x358] ;  /* 0x00006b00ff0477ac */ /* 0x000e620008000a00 */
[----:B--2---:R-:W-:-:S02]  /*0180*/  IMAD R7, R0, UR12, R3 ;  /* 0x0000000c00077c24 */ /* 0x004fc4000f8e0203 */
[----:B------:R-:W-:Y:S01]  /*0190*/  LEA.HI.X.SX32 R5, R2, UR11, 0x1, P0 ;  /* 0x0000000b02057c11 */ /* 0x000fe200080f0eff */
[----:B---3--:R-:W-:Y:S01]  /*01a0*/  IMAD R8, R0, UR6, R9 ;  /* 0x0000000600087c24 */ /* 0x008fe2000f8e0209 */
[----:B------:R-:W2:Y:S01]  /*01b0*/  LDCU UR6, c[0x0][0x3b8] ;  /* 0x00007700ff0677ac */ /* 0x000ea20008000800 */
[----:B----4-:R-:W-:-:S03]  /*01c0*/  IADD3 R6, P1, PT, R7, UR14, RZ ;  /* 0x0000000e07067c10 */ /* 0x010fc6000ff3e0ff */
[C---:B0-----:R-:W-:Y:S02]  /*01d0*/  IADD3 R2, P0, PT, R8.reuse, UR8, RZ ;  /* 0x0000000808027c10 */ /* 0x041fe4000ff1e0ff */
[----:B------:R-:W-:Y:S01]  /*01e0*/  LEA.HI.X.SX32 R7, R7, UR15, 0x1, P1 ;  /* 0x0000000f07077c11 */ /* 0x000fe200088f0eff */
[----:B-1----:R-:W3:Y:S01]  /*01f0*/  LDG.E.U8.CONSTANT R4, desc[UR4][R4.64] ;  /* 0x0000000404047981 */ /* 0x002ee2000c1e9100 */
[----:B------:R-:W-:Y:S01]  /*0200*/  LEA.HI.X.SX32 R3, R8, UR9, 0x1, P0 ;  /* 0x0000000908037c11 */ /* 0x000fe200080f0eff */
[----:B------:R-:W0:Y:S02]  /*0210*/  LDCU.64 UR8, c[0x0][0x3b0] ;  /* 0x00007600ff0877ac */ /* 0x000e240008000a00 */
[----:B------:R-:W4:Y:S04]  /*0220*/  LDG.E.U8.CONSTANT R6, desc[UR4][R6.64] ;  /* 0x0000000406067981 */ /* 0x000f28000c1e9100 */
[----:B------:R-:W5:Y:S01]  /*0230*/  LDG.E.U8.CONSTANT R2, desc[UR4][R2.64] ;  /* 0x0000000402027981 */ /* 0x000f62000c1e9100 */
[----:B------:R-:W-:-:S04]  /*0240*/  IMAD.SHL.U32 R9, R9, 0x4, RZ ;  /* 0x0000000409097824 */ /* 0x000fc800078e00ff */
[----:B--2---:R-:W-:Y:S01]  /*0250*/  IMAD R9, R0, UR6, R9 ;  /* 0x0000000600097c24 */ /* 0x004fe2000f8e0209 */
[----:B---3--:R-:W-:-:S05]  /*0260*/  I2FP.F32.U32 R10, R4 ;  /* 0x00000004000a7245 */ /* 0x008fca0000201000 */
[----:B------:R-:W-:Y:S01]  /*0270*/  FADD R11, R10, -128 ;  /* 0xc30000000a0b7421 */ /* 0x000fe20000000000 */
[----:B----4-:R-:W-:Y:S02]  /*0280*/  I2FP.F32.U32 R10, R6 ;  /* 0x00000006000a7245 */ /* 0x010fe40000201000 */
[----:B-----5:R-:W-:-:S03]  /*0290*/  I2FP.F32.U32 R8, R2 ;  /* 0x0000000200087245 */ /* 0x020fc60000201000 */
[----:B------:R-:W-:Y:S02]  /*02a0*/  FADD R13, R10, -128 ;  /* 0xc30000000a0d7421 */ /* 0x000fe40000000000 */
[C-C-:B------:R-:W-:Y:S01]  /*02b0*/  FFMA R10, R11.reuse, -0.39500001072883605957, R8.reuse ;  /* 0xbeca3d710b0a7823 */ /* 0x140fe20000000008 */
[--C-:B------:R-:W-:Y:S01]  /*02c0*/  FFMA R12, R11, 2.0320000648498535156, R8.reuse ;  /* 0x40020c4a0b0c7823 */ /* 0x100fe20000000008 */
[C---:B------:R-:W-:Y:S02]  /*02d0*/  FFMA R8, R13.reuse, 1.1399999856948852539, R8 ;  /* 0x3f91eb850d087823 */ /* 0x040fe40000000008 */
[----:B------:R-:W-:Y:S02]  /*02e0*/  FFMA R10, R13, -0.58099997043609619141, R10 ;  /* 0xbf14bc6a0d0a7823 */ /* 0x000fe4000000000a */
[----:B------:R-:W-:Y:S02]  /*02f0*/  FMNMX R12, RZ, R12, !PT ;  /* 0x0000000cff0c7209 */ /* 0x000fe40007800000 */
[----:B------:R-:W-:-:S02]  /*0300*/  FMNMX R8, RZ, R8, !PT ;  /* 0x00000008ff087209 */ /* 0x000fc40007800000 */
[----:B------:R-:W-:Y:S02]  /*0310*/  FMNMX R10, RZ, R10, !PT ;  /* 0x0000000aff0a7209 */ /* 0x000fe40007800000 */
[----:B------:R-:W-:Y:S02]  /*0320*/  FMNMX R12, R12, 255, PT ;  /* 0x437f00000c0c7809 */ /* 0x000fe40003800000 */
[----:B------:R-:W-:Y:S02]  /*0330*/  FMNMX R8, R8, 255, PT ;  /* 0x437f000008087809 */ /* 0x000fe40003800000 */
[----:B------:R-:W-:Y:S01]  /*0340*/  FMNMX R10, R10, 255, PT ;  /* 0x437f00000a0a7809 */ /* 0x000fe20003800000 */
[----:B------:R-:W1:Y:S01]  /*0350*/  F2I.U32.TRUNC.NTZ R11, R12 ;  /* 0x0000000c000b7305 */ /* 0x000e62000020f000 */
[----:B0-----:R-:W-:-:S07]  /*0360*/  IADD3 R2, P0, PT, R9, UR8, RZ ;  /* 0x0000000809027c10 */ /* 0x001fce000ff1e0ff */
[----:B------:R-:W0:Y:S08]  /*0370*/  F2I.U32.TRUNC.NTZ R5, R8 ;  /* 0x0000000800057305 */ /* 0x000e30000020f000 */
[----:B------:R-:W2:Y:S01]  /*0380*/  F2I.U32.TRUNC.NTZ R7, R10 ;  /* 0x0000000a00077305 */ /* 0x000ea2000020f000 */
[----:B------:R-:W-:-:S05]  /*0390*/  LEA.HI.X.SX32 R3, R9, UR9, 0x1, P0 ;  /* 0x0000000909037c11 */ /* 0x000fca00080f0eff */
[----:B-1----:R-:W-:Y:S04]  /*03a0*/  STG.E.U8 desc[UR4][R2.64+0x2], R11 ;  /* 0x0000020b02007986 */ /* 0x002fe8000c101104 */
[----:B0-----:R-:W-:Y:S04]  /*03b0*/  STG.E.U8 desc[UR4][R2.64], R5 ;  /* 0x0000000502007986 */ /* 0x001fe8000c101104 */
[----:B------:R-:W-:Y:S04]  /*03c0*/  STG.E.U8 desc[UR4][R2.64+0x3], RZ ;  /* 0x000003ff02007986 */ /* 0x000fe8000c101104 */
[----:B--2---:R-:W-:Y:S01]  /*03d0*/  STG.E.U8 desc[UR4][R2.64+0x1], R7 ;  /* 0x0000010702007986 */ /* 0x004fe2000c101104 */
[----:B------:R-:W-:Y:S05]  /*03e0*/  EXIT ;  /* 0x000000000000794d */ /* 0x000fea0003800000 */
.L_x_1:
        /* <DEDUP_REMOVED lines=9> */
.L_x_5:


//--------------------- .text._Z25yuv422_to_rgb_p3p3_kernelPKhiS0_iS0_iPhS1_S1_iii --------------------------
	.section	.text._Z25yuv422_to_rgb_p3p3_kernelPKhiS0_iS0_iPhS1_S1_iii,"ax",@progbits
	.align	128
        .global         _Z25yuv422_to_rgb_p3p3_kernelPKhiS0_iS0_iPhS1_S1_iii
        .type           _Z25yuv422_to_rgb_p3p3_kernelPKhiS0_iS0_iPhS1_S1_iii,@function
        .size           _Z25yuv422_to_rgb_p3p3_kernelPKhiS0_iS0_iPhS1_S1_iii,(.L_x_6 - _Z25yuv422_to_rgb_p3p3_kernelPKhiS0_iS0_iPhS1_S1_iii)
        .other          _Z25yuv422_to_rgb_p3p3_kernelPKhiS0_iS0_iPhS1_S1_iii,@"STO_CUDA_ENTRY STV_DEFAULT"
_Z25yuv422_to_rgb_p3p3_kernelPKhiS0_iS0_iPhS1_S1_iii:
.text._Z25yuv422_to_rgb_p3p3_kernelPKhiS0_iS0_iPhS1_S1_iii:
        /* <DEDUP_REMOVED lines=15> */
[--C-:B------:R-:W-:Y:S01]  /*00f0*/  SHF.R.S32.HI R5, RZ, 0x1, R3.reuse ;  /* 0x00000001ff057819 */ /* 0x100fe20000011403 */
[----:B------:R-:W1:Y:S01]  /*0100*/  LDCU UR12, c[0x0][0x3a8] ;  /* 0x00007500ff0c77ac */ /* 0x000e620008000800 */
[----:B------:R-:W2:Y:S01]  /*0110*/  LDCU UR7, c[0x0][0x398] ;  /* 0x00007300ff0777ac */ /* 0x000ea20008000800 */
[----:B------:R-:W3:Y:S01]  /*0120*/  LDCU.64 UR8, c[0x0][0x380] ;  /* 0x00007000ff0877ac */ /* 0x000ee20008000a00 */
[----:B------:R-:W4:Y:S01]  /*0130*/  LDCU.64 UR14, c[0x0][0x3a0] ;  /* 0x00007400ff0e77ac */ /* 0x000f220008000a00 */
[C---:B0-----:R-:W-:Y:S01]  /*0140*/  IMAD R7, R0.reuse, UR6, R3 ;  /* 0x0000000600077c24 */ /* 0x041fe2000f8e0203 */
[----:B------:R-:W0:Y:S01]  /*0150*/  LDCU.64 UR10, c[0x0][0x390] ;  /* 0x00007200ff0a77ac */ /* 0x000e220008000a00 */
[C-C-:B-1----:R-:W-:Y:S01]  /*0160*/  IMAD R9, R0.reuse, UR12, R5.reuse ;  /* 0x0000000c00097c24 */ /* 0x142fe2000f8e0205 */
[----:B------:R-:W1:Y:S01]  /*0170*/  LDCU.64 UR4, c[0x0][0x358] ;  /* 0x00006b00ff0477ac */ /* 0x000e620008000a00 */
[----:B--2---:R-:W-:Y:S01]  /*0180*/  IMAD R2, R0, UR7, R5 ;  /* 0x0000000700027c24 */ /* 0x004fe2000f8e0205 */
[----:B------:R-:W2:Y:S01]  /*0190*/  LDCU UR6, c[0x0][0x3c8] ;  /* 0x00007900ff0677ac */ /* 0x000ea20008000800 */
[----:B---3--:R-:W-:Y:S01]  /*01a0*/  IADD3 R4, P0, PT, R7, UR8, RZ ;  /* 0x0000000807047c10 */ /* 0x008fe2000ff1e0ff */
[----:B------:R-:W3:Y:S01]  /*01b0*/  LDCU.64 UR12, c[0x0][0x3c0] ;  /* 0x00007800ff0c77ac */ /* 0x000ee20008000a00 */
[----:B----4-:R-:W-:-:S02]  /*01c0*/  IADD3 R8, P2, PT, R9, UR14, RZ ;  /* 0x0000000e09087c10 */ /* 0x010fc4000ff5e0ff */
[----:B------:R-:W-:Y:S02]  /*01d0*/  LEA.HI.X.SX32 R5, R7, UR9, 0x1, P0 ;  /* 0x0000000907057c11 */ /* 0x000fe400080f0eff */
[C---:B0-----:R-:W-:Y:S02]  /*01e0*/  IADD3 R6, P1, PT, R2.reuse, UR10, RZ ;  /* 0x0000000a02067c10 */ /* 0x041fe4000ff3e0ff */
[----:B------:R-:W-:Y:S02]  /*01f0*/  LEA.HI.X.SX32 R9, R9, UR15, 0x1, P2 ;  /* 0x0000000f09097c11 */ /* 0x000fe400090f0eff */
[----:B------:R-:W-:Y:S01]  /*0200*/  LEA.HI.X.SX32 R7, R2, UR11, 0x1, P1 ;  /* 0x0000000b02077c11 */ /* 0x000fe200088f0eff */
[----:B-1----:R-:W4:Y:S01]  /*0210*/  LDG.E.U8.CONSTANT R4, desc[UR4][R4.64] ;  /* 0x0000000404047981 */ /* 0x002f22000c1e9100 */
[----:B------:R-:W0:Y:S03]  /*0220*/  LDCU.128 UR8, c[0x0][0x3b0] ;  /* 0x00007600ff0877ac */ /* 0x000e260008000c00 */
[----:B------:R-:W5:Y:S04]  /*0230*/  LDG.E.U8.CONSTANT R8, desc[UR4][R8.64] ;  /* 0x0000000408087981 */ /* 0x000f68000c1e9100 */
[----:B------:R1:W3:Y:S01]  /*0240*/  LDG.E.U8.CONSTANT R6, desc[UR4][R6.64] ;  /* 0x0000000406067981 */ /* 0x0002e2000c1e9100 */
[----:B--2---:R-:W-:-:S05]  /*0250*/  IMAD R3, R0, UR6, R3 ;  /* 0x0000000600037c24 */ /* 0x004fca000f8e0203 */
[----:B-1----:R-:W-:Y:S02]  /*0260*/  SHF.R.S32.HI R7, RZ, 0x1f, R3 ;  /* 0x0000001fff077819 */ /* 0x002fe40000011403 */
[----:B-----5:R-:W-:Y:S02]  /*0270*/  I2FP.F32.U32 R11, R8 ;  /* 0x00000008000b7245 */ /* 0x020fe40000201000 */
[----:B---3--:R-:W-:-:S03]  /*0280*/  I2FP.F32.U32 R10, R6 ;  /* 0x00000006000a7245 */ /* 0x008fc60000201000 */
[----:B------:R-:W-:Y:S01]  /*0290*/  FADD R13, R11, -128 ;  /* 0xc30000000b0d7421 */ /* 0x000fe20000000000 */
[----:B----4-:R-:W-:Y:S01]  /*02a0*/  I2FP.F32.U32 R2, R4 ;  /* 0x0000000400027245 */ /* 0x010fe20000201000 */
[----:B------:R-:W-:-:S04]  /*02b0*/  FADD R11, R10, -128 ;  /* 0xc30000000a0b7421 */ /* 0x000fc80000000000 */
[--C-:B------:R-:W-:Y:S01]  /*02c0*/  FFMA R12, R11, -0.39500001072883605957, R2.reuse ;  /* 0xbeca3d710b0c7823 */ /* 0x100fe20000000002 */
[--C-:B------:R-:W-:Y:S01]  /*02d0*/  FFMA R10, R13, 1.1399999856948852539, R2.reuse ;  /* 0x3f91eb850d0a7823 */ /* 0x100fe20000000002 */
[----:B------:R-:W-:Y:S02]  /*02e0*/  FFMA R2, R11, 2.0320000648498535156, R2 ;  /* 0x40020c4a0b027823 */ /* 0x000fe40000000002 */
[----:B------:R-:W-:Y:S02]  /*02f0*/  FFMA R12, R13, -0.58099997043609619141, R12 ;  /* 0xbf14bc6a0d0c7823 */ /* 0x000fe4000000000c */
[----:B------:R-:W-:Y:S02]  /*0300*/  FMNMX R10, RZ, R10, !PT ;  /* 0x0000000aff0a7209 */ /* 0x000fe40007800000 */
[----:B------:R-:W-:Y:S02]  /*0310*/  FMNMX R2, RZ, R2, !PT ;  /* 0x00000002ff027209 */ /* 0x000fe40007800000 */
[----:B------:R-:W-:-:S02]  /*0320*/  FMNMX R12, RZ, R12, !PT ;  /* 0x0000000cff0c7209 */ /* 0x000fc40007800000 */
[----:B------:R-:W-:Y:S02]  /*0330*/  FMNMX R10, R10, 255, PT ;  /* 0x437f00000a0a7809 */ /* 0x000fe40003800000 */
[----:B------:R-:W-:Y:S02]  /*0340*/  FMNMX R12, R12, 255, PT ;  /* 0x437f00000c0c7809 */ /* 0x000fe40003800000 */
[----:B------:R-:W-:Y:S01]  /*0350*/  FMNMX R0, R2, 255, PT ;  /* 0x437f000002007809 */ /* 0x000fe20003800000 */
[----:B------:R-:W1:Y:S01]  /*0360*/  F2I.U32.TRUNC.NTZ R9, R10 ;  /* 0x0000000a00097305 */ /* 0x000e62000020f000 */
[----:B0-----:R-:W-:-:S07]  /*0370*/  IADD3 R2, P0, PT, R3, UR8, RZ ;  /* 0x0000000803027c10 */ /* 0x001fce000ff1e0ff */
[----:B------:R-:W0:Y:S01]  /*0380*/  F2I.U32.TRUNC.NTZ R11, R12 ;  /* 0x0000000c000b7305 */ /* 0x000e22000020f000 */
[----:B------:R-:W-:-:S07]  /*0390*/  IADD3 R4, P1, PT, R3, UR10, RZ ;  /* 0x0000000a03047c10 */ /* 0x000fce000ff3e0ff */
[----:B------:R-:W2:Y:S01]  /*03a0*/  F2I.U32.TRUNC.NTZ R13, R0 ;  /* 0x00000000000d7305 */ /* 0x000ea2000020f000 */
[----:B------:R-:W-:Y:S02]  /*03b0*/  IADD3 R6, P2, PT, R3, UR12, RZ ;  /* 0x0000000c03067c10 */ /* 0x000fe4000ff5e0ff */
[C---:B------:R-:W-:Y:S02]  /*03c0*/  IADD3.X R3, PT, PT, R7.reuse, UR9, RZ, P0, !PT ;  /* 0x0000000907037c10 */ /* 0x040fe400087fe4ff */
[C---:B------:R-:W-:Y:S02]  /*03d0*/  IADD3.X R5, PT, PT, R7.reuse, UR11, RZ, P1, !PT ;  /* 0x0000000b07057c10 */ /* 0x040fe40008ffe4ff */
[----:B------:R-:W-:Y:S01]  /*03e0*/  IADD3.X R7, PT, PT, R7, UR13, RZ, P2, !PT ;  /* 0x0000000d07077c10 */ /* 0x000fe200097fe4ff */
[----:B-1----:R-:W-:Y:S04]  /*03f0*/  STG.E.U8 desc[UR4][R2.64], R9 ;  /* 0x0000000902007986 */ /* 0x002fe8000c101104 */
[----:B0-----:R-:W-:Y:S04]  /*0400*/  STG.E.U8 desc[UR4][R4.64], R11 ;  /* 0x0000000b04007986 */ /* 0x001fe8000c101104 */
[----:B--2---:R-:W-:Y:S01]  /*0410*/  STG.E.U8 desc[UR4][R6.64], R13 ;  /* 0x0000000d06007986 */ /* 0x004fe2000c101104 */
[----:B------:R-:W-:Y:S05]  /*0420*/  EXIT ;  /* 0x000000000000794d */ /* 0x000fea0003800000 */
.L_x_2:
        /* <DEDUP_REMOVED lines=13> */
.L_x_6:


//--------------------- .text._Z25yuv422_to_rgb_p3c3_kernelPKhiS0_iS0_iPhiii --------------------------
	.section	.text._Z25yuv422_to_rgb_p3c3_kernelPKhiS0_iS0_iPhiii,"ax",@progbits
	.align	128
        .global         _Z25yuv422_to_rgb_p3c3_kernelPKhiS0_iS0_iPhiii
        .type           _Z25yuv422_to_rgb_p3c3_kernelPKhiS0_iS0_iPhiii,@function
        .size           _Z25yuv422_to_rgb_p3c3_kernelPKhiS0_iS0_iPhiii,(.L_x_7 - _Z25yuv422_to_rgb_p3c3_kernelPKhiS0_iS0_iPhiii)
        .other          _Z25yuv422_to_rgb_p3c3_kernelPKhiS0_iS0_iPhiii,@"STO_CUDA_ENTRY STV_DEFAULT"
_Z25yuv422_to_rgb_p3c3_kernelPKhiS0_iS0_iPhiii:
.text._Z25yuv422_to_rgb_p3c3_kernelPKhiS0_iS0_iPhiii:
        /* <DEDUP_REMOVED lines=20> */
[C-C-:B0-----:R-:W-:Y:S01]  /*0140*/  IMAD R4, R3.reuse, UR7, R2.reuse ;  /* 0x0000000703047c24 */ /* 0x141fe2000f8e0202 */
[----:B------:R-:W0:Y:S04]  /*0150*/  LDCU.64 UR4, c[0x0][0x358] ;  /* 0x00006b00ff0477ac */ /* 0x000e280008000a00 */
[----:B-1----:R-:W-:Y:S01]  /*0160*/  IADD3 R6, P0, PT, R4, UR10, RZ ;  /* 0x0000000a04067c10 */ /* 0x002fe2000ff1e0ff */
[----:B------:R-:W1:Y:S01]  /*0170*/  LDCU.64 UR8, c[0x0][0x380] ;  /* 0x00007000ff0877ac */ /* 0x000e620008000a00 */
[----:B--2---:R-:W-:-:S02]  /*0180*/  IMAD R2, R3, UR12, R2 ;  /* 0x0000000c03027c24 */ /* 0x004fc4000f8e0202 */
[----:B------:R-:W-:Y:S01]  /*0190*/  LEA.HI.X.SX32 R7, R4, UR11, 0x1, P0 ;  /* 0x0000000b04077c11 */ /* 0x000fe200080f0eff */
[----:B---3--:R-:W-:Y:S01]  /*01a0*/  IMAD R5, R3, UR6, R0 ;  /* 0x0000000603057c24 */ /* 0x008fe2000f8e0200 */
[----:B------:R-:W2:Y:S01]  /*01b0*/  LDCU UR6, c[0x0][0x3b8] ;  /* 0x00007700ff0677ac */ /* 0x000ea20008000800 */
[C---:B----4-:R-:W-:Y:S02]  /*01c0*/  IADD3 R8, P1, PT, R2.reuse, UR14, RZ ;  /* 0x0000000e02087c10 */ /* 0x050fe4000ff3e0ff */
[----:B0-----:R-:W3:Y:S02]  /*01d0*/  LDG.E.U8.CONSTANT R6, desc[UR4][R6.64] ;  /* 0x0000000406067981 */ /* 0x001ee4000c1e9100 */
[----:B------:R-:W-:Y:S02]  /*01e0*/  LEA.HI.X.SX32 R9, R2, UR15, 0x1, P1 ;  /* 0x0000000f02097c11 */ /* 0x000fe400088f0eff */
[----:B-1----:R-:W-:-:S03]  /*01f0*/  IADD3 R4, P0, PT, R5, UR8, RZ ;  /* 0x0000000805047c10 */ /* 0x002fc6000ff1e0ff */
[----:B------:R-:W4:Y:S01]  /*0200*/  LDG.E.U8.CONSTANT R8, desc[UR4][R8.64] ;  /* 0x0000000408087981 */ /* 0x000f22000c1e9100 */
[----:B------:R-:W-:Y:S01]  /*0210*/  LEA.HI.X.SX32 R5, R5, UR9, 0x1, P0 ;  /* 0x0000000905057c11 */ /* 0x000fe200080f0eff */
[----:B------:R-:W0:Y:S04]  /*0220*/  LDCU.64 UR8, c[0x0][0x3b0] ;  /* 0x00007600ff0877ac */ /* 0x000e280008000a00 */
[----:B------:R-:W5:Y:S01]  /*0230*/  LDG.E.U8.CONSTANT R4, desc[UR4][R4.64] ;  /* 0x0000000404047981 */ /* 0x000f62000c1e9100 */
[----:B--2---:R-:W-:-:S04]  /*0240*/  IMAD R3, R3, UR6, RZ ;  /* 0x0000000603037c24 */ /* 0x004fc8000f8e02ff */
[----:B------:R-:W-:Y:S01]  /*0250*/  IMAD R3, R0, 0x3, R3 ;  /* 0x0000000300037824 */ /* 0x000fe200078e0203 */
[----:B---3--:R-:W-:-:S05]  /*0260*/  I2FP.F32.U32 R10, R6 ;  /* 0x00000006000a7245 */ /* 0x008fca0000201000 */
[----:B------:R-:W-:Y:S01]  /*0270*/  FADD R11, R10, -128 ;  /* 0xc30000000a0b7421 */ /* 0x000fe20000000000 */
[----:B----4-:R-:W-:-:S05]  /*0280*/  I2FP.F32.U32 R10, R8 ;  /* 0x00000008000a7245 */ /* 0x010fca0000201000 */
[----:B------:R-:W-:Y:S01]  /*0290*/  FADD R13, R10, -128 ;  /* 0xc30000000a0d7421 */ /* 0x000fe20000000000 */
[----:B-----5:R-:W-:-:S05]  /*02a0*/  I2FP.F32.U32 R2, R4 ;  /* 0x0000000400027245 */ /* 0x020fca0000201000 */
[--C-:B------:R-:W-:Y:S01]  /*02b0*/  FFMA R12, R11, 2.0320000648498535156, R2.reuse ;  /* 0x40020c4a0b0c7823 */ /* 0x100fe20000000002 */
[--C-:B------:R-:W-:Y:S01]  /*02c0*/  FFMA R6, R13, 1.1399999856948852539, R2.reuse ;  /* 0x3f91eb850d067823 */ /* 0x100fe20000000002 */
[----:B------:R-:W-:-:S04]  /*02d0*/  FFMA R2, R11, -0.39500001072883605957, R2 ;  /* 0xbeca3d710b027823 */ /* 0x000fc80000000002 */
[----:B------:R-:W-:Y:S01]  /*02e0*/  FFMA R2, R13, -0.58099997043609619141, R2 ;  /* 0xbf14bc6a0d027823 */ /* 0x000fe20000000002 */
[----:B------:R-:W-:Y:S02]  /*02f0*/  FMNMX R12, RZ, R12, !PT ;  /* 0x0000000cff0c7209 */ /* 0x000fe40007800000 */
[----:B------:R-:W-:Y:S02]  /*0300*/  FMNMX R6, RZ, R6, !PT ;  /* 0x00000006ff067209 */ /* 0x000fe40007800000 */
        /* <DEDUP_REMOVED lines=11> */
[----:B--2---:R-:W-:Y:S01]  /*03c0*/  STG.E.U8 desc[UR4][R2.64+0x1], R7 ;  /* 0x0000010702007986 */ /* 0x004fe2000c101104 */
[----:B------:R-:W-:Y:S05]  /*03d0*/  EXIT ;  /* 0x000000000000794d */ /* 0x000fea0003800000 */
.L_x_3:
        /* <DEDUP_REMOVED lines=10> */
.L_x_7:


//--------------------- .nv.shared.reserved.0     --------------------------
	.section	.nv.shared.reserved.0,"aw",@nobits
	.weak		__nv_reservedSMEM_offset_0_alias
	.size		__nv_reservedSMEM_offset_0_alias, 0, 64
	.other		__nv_reservedSMEM_offset_0_alias,@"STO_CUDA_RESERVED_SHARED STV_DEFAULT"
__nv_reservedSMEM_offset_0_alias:
	.zero		0
	.zero		64


//--------------------- .nv.constant0._Z25yuv422_to_rgb_c2c3_kernelPKhiPhiii --------------------------
	.section	.nv.constant0._Z25yuv422_to_rgb_c2c3_kernelPKhiPhiii,"a",@progbits
	.sectionflags	@""
	.align	4
.nv.constant0._Z25yuv422_to_rgb_c2c3_kernelPKhiPhiii:
	.zero		932


//--------------------- .nv.constant0._Z26yuv422_to_rgb_p3ac4_kernelPKhiS0_iS0_iPhiii --------------------------
	.section	.nv.constant0._Z26yuv422_to_rgb_p3ac4_kernelPKhiS0_iS0_iPhiii,"a",@progbits
	.sectionflags	@""
	.align	4
.nv.constant0._Z26yuv422_to_rgb_p3ac4_kernelPKhiS0_iS0_iPhiii:
	.zero		964


//--------------------- .nv.constant0._Z25yuv422_to_rgb_p3p3_kernelPKhiS0_iS0_iPhS1_S1_iii --------------------------
	.section	.nv.constant0._Z25yuv422_to_rgb_p3p3_kernelPKhiS0_iS0_iPhS1_S1_iii,"a",@progbits
	.sectionflags	@""
	.align	4
.nv.constant0._Z25yuv422_to_rgb_p3p3_kernelPKhiS0_iS0_iPhS1_S1_iii:
	.zero		980


//--------------------- .nv.constant0._Z25yuv422_to_rgb_p3c3_kernelPKhiS0_iS0_iPhiii --------------------------
	.section	.nv.constant0._Z25yuv422_to_rgb_p3c3_kernelPKhiS0_iS0_iPhiii,"a",@progbits
	.sectionflags	@""
	.align	4
.nv.constant0._Z25yuv422_to_rgb_p3c3_kernelPKhiS0_iS0_iPhiii:
	.zero		964


//--------------------- SYMBOLS --------------------------

	.type		.nv.reservedSmem.offset0,@object
	.size		.nv.reservedSmem.offset0,0x4
